	.target	sm_90a

	.elftype	@"ET_EXEC"


//--------------------- .note.nv.tkinfo           --------------------------
	.section	.note.nv.tkinfo,"",@"SHT_NOTE"
	.sectionflags	@"SHF_NOTE_NV_TKINFO"
	.tkinfo
        /*0018*/ 	.word	0x00000002
        /*0030*/ 	.string	""
        /*0030*/ 	.string	"ptxas"
        /*0030*/ 	.string	"Cuda compilation tools, release 13.0, V13.0.88"
        /*0030*/ 	.string	"Build cuda_13.0.r13.0/compiler.36424714_0"
        /*0030*/ 	.string	"-arch sm_90a -m 64 "



//--------------------- .note.nv.cuinfo           --------------------------
	.section	.note.nv.cuinfo,"",@"SHT_NOTE"
	.sectionflags	@"SHF_NOTE_NV_CUINFO"
        /*0018*/ 	.short	0x0002
        /*001a*/ 	.short	0x005a
        /*001c*/ 	.short	0x0082
	.zero		2


//--------------------- .nv.info                  --------------------------
	.section	.nv.info,"",@"SHT_CUDA_INFO"
	.align	4


	//----- nvinfo : EIATTR_REGCOUNT
	.align		4
        /*0000*/ 	.byte	0x04, 0x2f
        /*0002*/ 	.short	(.L_15 - .L_14)
	.align		4
.L_14:
        /*0004*/ 	.word	index@(_ZN7cutlass13device_kernelINS_4gemm6kernel13GemmUniversalIN4cute5tupleIJiiiiEEENS1_10collective13CollectiveMmaINS1_34MainloopSm90TmaGmmaWarpSpecializedILi11ENS5_IJNS4_1CILi1EEESB_SB_EEENS1_35KernelTmaWarpSpecializedCooperativeEEENS5_IJNSA_ILi256EEENSA_ILi48EEENSA_ILi32EEEEEENS_10bfloat16_tENS5_IJlSB_lEEESJ_SK_NS4_8TiledMMAINS4_8MMA_AtomIJNS4_4SM904GMMA27MMA_64x16x16_F32BF16BF16_SSILNSO_5MajorE0ELSQ_0ELNSO_7ScaleInE1ELSR_1EEEEEENS4_6LayoutINS5_IJNSA_ILi2EEESB_SB_EEENS5_IJSB_NSA_ILi0EEESX_EEEEENS5_IJNS4_10UnderscoreES10_S10_EEEEENS4_13SM90_TMA_LOADENS4_14ComposedLayoutINS4_7SwizzleILi2ELi4ELi3EEENS4_18smem_ptr_flag_bitsILi16EEENSU_INS5_IJNSA_ILi8EEESH_EEENS5_IJSH_SB_EEEEEEEvNS4_8identityES13_S1D_vS1E_EENS_8epilogue10collective6detail29Sm90TmaWarpSpecializedAdapterINS1H_15DefaultEpilogueISJ_SK_SK_NS1G_6thread17LinearCombinationISJ_Li1EffLNS1L_9ScaleType4KindE0ELNS_15FloatRoundStyleE2ESJ_EENS1_15EpilogueDefaultEEEEEvvEEEEvNT_6ParamsE)
        /*0008*/ 	.word	0x000000a8


	//----- nvinfo : EIATTR_FRAME_SIZE
	.align		4
.L_15:
        /*000c*/ 	.byte	0x04, 0x11
        /*000e*/ 	.short	(.L_17 - .L_16)
	.align		4
.L_16:
        /*0010*/ 	.word	index@(_ZN7cutlass13device_kernelINS_4gemm6kernel13GemmUniversalIN4cute5tupleIJiiiiEEENS1_10collective13CollectiveMmaINS1_34MainloopSm90TmaGmmaWarpSpecializedILi11ENS5_IJNS4_1CILi1EEESB_SB_EEENS1_35KernelTmaWarpSpecializedCooperativeEEENS5_IJNSA_ILi256EEENSA_ILi48EEENSA_ILi32EEEEEENS_10bfloat16_tENS5_IJlSB_lEEESJ_SK_NS4_8TiledMMAINS4_8MMA_AtomIJNS4_4SM904GMMA27MMA_64x16x16_F32BF16BF16_SSILNSO_5MajorE0ELSQ_0ELNSO_7ScaleInE1ELSR_1EEEEEENS4_6LayoutINS5_IJNSA_ILi2EEESB_SB_EEENS5_IJSB_NSA_ILi0EEESX_EEEEENS5_IJNS4_10UnderscoreES10_S10_EEEEENS4_13SM90_TMA_LOADENS4_14ComposedLayoutINS4_7SwizzleILi2ELi4ELi3EEENS4_18smem_ptr_flag_bitsILi16EEENSU_INS5_IJNSA_ILi8EEESH_EEENS5_IJSH_SB_EEEEEEEvNS4_8identityES13_S1D_vS1E_EENS_8epilogue10collective6detail29Sm90TmaWarpSpecializedAdapterINS1H_15DefaultEpilogueISJ_SK_SK_NS1G_6thread17LinearCombinationISJ_Li1EffLNS1L_9ScaleType4KindE0ELNS_15FloatRoundStyleE2ESJ_EENS1_15EpilogueDefaultEEEEEvvEEEEvNT_6ParamsE)
        /*0014*/ 	.word	0x00000000


	//----- nvinfo : EIATTR_MIN_STACK_SIZE
	.align		4
.L_17:
        /*0018*/ 	.byte	0x04, 0x12
        /*001a*/ 	.short	(.L_19 - .L_18)
	.align		4
.L_18:
        /*001c*/ 	.word	index@(_ZN7cutlass13device_kernelINS_4gemm6kernel13GemmUniversalIN4cute5tupleIJiiiiEEENS1_10collective13CollectiveMmaINS1_34MainloopSm90TmaGmmaWarpSpecializedILi11ENS5_IJNS4_1CILi1EEESB_SB_EEENS1_35KernelTmaWarpSpecializedCooperativeEEENS5_IJNSA_ILi256EEENSA_ILi48EEENSA_ILi32EEEEEENS_10bfloat16_tENS5_IJlSB_lEEESJ_SK_NS4_8TiledMMAINS4_8MMA_AtomIJNS4_4SM904GMMA27MMA_64x16x16_F32BF16BF16_SSILNSO_5MajorE0ELSQ_0ELNSO_7ScaleInE1ELSR_1EEEEEENS4_6LayoutINS5_IJNSA_ILi2EEESB_SB_EEENS5_IJSB_NSA_ILi0EEESX_EEEEENS5_IJNS4_10UnderscoreES10_S10_EEEEENS4_13SM90_TMA_LOADENS4_14ComposedLayoutINS4_7SwizzleILi2ELi4ELi3EEENS4_18smem_ptr_flag_bitsILi16EEENSU_INS5_IJNSA_ILi8EEESH_EEENS5_IJSH_SB_EEEEEEEvNS4_8identityES13_S1D_vS1E_EENS_8epilogue10collective6detail29Sm90TmaWarpSpecializedAdapterINS1H_15DefaultEpilogueISJ_SK_SK_NS1G_6thread17LinearCombinationISJ_Li1EffLNS1L_9ScaleType4KindE0ELNS_15FloatRoundStyleE2ESJ_EENS1_15EpilogueDefaultEEEEEvvEEEEvNT_6ParamsE)
        /*0020*/ 	.word	0x00000000
.L_19:


//--------------------- .nv.compat                --------------------------
	.section	.nv.compat,"",@"SHT_CUDA_COMPAT_INFO"
	.align	4
        /*0000*/ 	.byte	0x02, 0x09, 0x01, 0x00, 0x02, 0x02, 0x04, 0x00, 0x02, 0x05, 0x05, 0x00, 0x03, 0x07, 0x01, 0x01
        /*0010*/ 	.byte	0x02, 0x03, 0x01, 0x00, 0x02, 0x06, 0x01, 0x00, 0x04, 0x0b, 0x08, 0x00, 0x00, 0x00, 0x00, 0x00
        /*0020*/ 	.byte	0x00, 0x00, 0x00, 0x00


//--------------------- .nv.info._ZN7cutlass13device_kernelINS_4gemm6kernel13GemmUniversalIN4cute5tupleIJiiiiEEENS1_10collective13CollectiveMmaINS1_34MainloopSm90TmaGmmaWarpSpecializedILi11ENS5_IJNS4_1CILi1EEESB_SB_EEENS1_35KernelTmaWarpSpecializedCooperativeEEENS5_IJNSA_ILi256EEENSA_ILi48EEENSA_ILi32EEEEEENS_10bfloat16_tENS5_IJlSB_lEEESJ_SK_NS4_8TiledMMAINS4_8MMA_AtomIJNS4_4SM904GMMA27MMA_64x16x16_F32BF16BF16_SSILNSO_5MajorE0ELSQ_0ELNSO_7ScaleInE1ELSR_1EEEEEENS4_6LayoutINS5_IJNSA_ILi2EEESB_SB_EEENS5_IJSB_NSA_ILi0EEESX_EEEEENS5_IJNS4_10UnderscoreES10_S10_EEEEENS4_13SM90_TMA_LOADENS4_14ComposedLayoutINS4_7SwizzleILi2ELi4ELi3EEENS4_18smem_ptr_flag_bitsILi16EEENSU_INS5_IJNSA_ILi8EEESH_EEENS5_IJSH_SB_EEEEEEEvNS4_8identityES13_S1D_vS1E_EENS_8epilogue10collective6detail29Sm90TmaWarpSpecializedAdapterINS1H_15DefaultEpilogueISJ_SK_SK_NS1G_6thread17LinearCombinationISJ_Li1EffLNS1L_9ScaleType4KindE0ELNS_15FloatRoundStyleE2ESJ_EENS1_15EpilogueDefaultEEEEEvvEEEEvNT_6ParamsE --------------------------
	.section	.nv.info._ZN7cutlass13device_kernelINS_4gemm6kernel13GemmUniversalIN4cute5tupleIJiiiiEEENS1_10collective13CollectiveMmaINS1_34MainloopSm90TmaGmmaWarpSpecializedILi11ENS5_IJNS4_1CILi1EEESB_SB_EEENS1_35KernelTmaWarpSpecializedCooperativeEEENS5_IJNSA_ILi256EEENSA_ILi48EEENSA_ILi32EEEEEENS_10bfloat16_tENS5_IJlSB_lEEESJ_SK_NS4_8TiledMMAINS4_8MMA_AtomIJNS4_4SM904GMMA27MMA_64x16x16_F32BF16BF16_SSILNSO_5MajorE0ELSQ_0ELNSO_7ScaleInE1ELSR_1EEEEEENS4_6LayoutINS5_IJNSA_ILi2EEESB_SB_EEENS5_IJSB_NSA_ILi0EEESX_EEEEENS5_IJNS4_10UnderscoreES10_S10_EEEEENS4_13SM90_TMA_LOADENS4_14ComposedLayoutINS4_7SwizzleILi2ELi4ELi3EEENS4_18smem_ptr_flag_bitsILi16EEENSU_INS5_IJNSA_ILi8EEESH_EEENS5_IJSH_SB_EEEEEEEvNS4_8identityES13_S1D_vS1E_EENS_8epilogue10collective6detail29Sm90TmaWarpSpecializedAdapterINS1H_15DefaultEpilogueISJ_SK_SK_NS1G_6thread17LinearCombinationISJ_Li1EffLNS1L_9ScaleType4KindE0ELNS_15FloatRoundStyleE2ESJ_EENS1_15EpilogueDefaultEEEEEvvEEEEvNT_6ParamsE,"",@"SHT_CUDA_INFO"
	.sectionflags	@""
	.align	4


	//----- nvinfo : EIATTR_CUDA_API_VERSION
	.align		4
        /*0000*/ 	.byte	0x04, 0x37
        /*0002*/ 	.short	(.L_21 - .L_20)
.L_20:
        /*0004*/ 	.word	0x00000082


	//----- nvinfo : EIATTR_KPARAM_INFO
	.align		4
.L_21:
        /*0008*/ 	.byte	0x04, 0x17
        /*000a*/ 	.short	(.L_23 - .L_22)
.L_22:
        /*000c*/ 	.word	0x00000000
        /*0010*/ 	.short	0x0000
        /*0012*/ 	.short	0x0070
        /*0014*/ 	.byte	0x00, 0xf0, 0x01, 0x10


	//----- nvinfo : EIATTR_SPARSE_MMA_MASK
	.align		4
.L_23:
        /*0018*/ 	.byte	0x03, 0x50
        /*001a*/ 	.short	0x0000


	//----- nvinfo : EIATTR_MAXREG_COUNT
	.align		4
        /*001c*/ 	.byte	0x03, 0x1b
        /*001e*/ 	.short	0x00a8


	//----- nvinfo : EIATTR_NUM_BARRIERS
	.align		4
        /*0020*/ 	.byte	0x02, 0x4c
        /*0022*/ 	.byte	0x01
	.zero		1


	//----- nvinfo : EIATTR_EXTERNS
	.align		4
        /*0024*/ 	.byte	0x04, 0x0f
        /*0026*/ 	.short	(.L_25 - .L_24)


	//   ....[0]....
	.align		4
.L_24:
        /*0028*/ 	.word	index@(__assertfail)


	//----- nvinfo : EIATTR_MERCURY_ISA_VERSION
	.align		4
.L_25:
        /*002c*/ 	.byte	0x03, 0x5f
        /*002e*/ 	.short	0x0101


	//----- nvinfo : EIATTR_INT_WARP_WIDE_INSTR_OFFSETS
	.align		4
        /*0030*/ 	.byte	0x04, 0x31
        /*0032*/ 	.short	(.L_27 - .L_26)


	//   ....[0]....
.L_26:
        /*0034*/ 	.word	0x000004c0


	//   ....[1]....
        /*0038*/ 	.word	0x000004f0


	//   ....[2]....
        /*003c*/ 	.word	0x000005d0


	//----- nvinfo : EIATTR_COOP_GROUP_MASK_REGIDS
	.align		4
.L_27:
        /*0040*/ 	.byte	0x04, 0x29
        /*0042*/ 	.short	(.L_29 - .L_28)


	//   ....[0]....
.L_28:
        /*0044*/ 	.word	0xffffffff


	//   ....[1]....
        /*0048*/ 	.word	0xffffffff


	//   ....[2]....
        /*004c*/ 	.word	0xffffffff


	//   ....[3]....
        /*0050*/ 	.word	0xffffffff


	//   ....[4]....
        /*0054*/ 	.word	0xffffffff


	//----- nvinfo : EIATTR_COOP_GROUP_INSTR_OFFSETS
	.align		4
.L_29:
        /*0058*/ 	.byte	0x04, 0x28
        /*005a*/ 	.short	(.L_31 - .L_30)


	//   ....[0]....
.L_30:
        /*005c*/ 	.word	0x00000060


	//   ....[1]....
        /*0060*/ 	.word	0x00000070


	//   ....[2]....
        /*0064*/ 	.word	0x00000130


	//   ....[3]....
        /*0068*/ 	.word	0x000003d0


	//   ....[4]....
        /*006c*/ 	.word	0x00001080


	//----- nvinfo : EIATTR_REG_RECONFIG
	.align		4
.L_31:
        /*0070*/ 	.byte	0x01, 0x54
	.zero		2


	//----- nvinfo : EIATTR_SYSCALL_OFFSETS
	.align		4
        /*0074*/ 	.byte	0x04, 0x46
        /*0076*/ 	.short	(.L_33 - .L_32)


	//   ....[0]....
.L_32:
        /*0078*/ 	.word	0x00001250


	//----- nvinfo : EIATTR_MBARRIER_INSTR_OFFSETS
	.align		4
.L_33:
        /*007c*/ 	.byte	0x04, 0x39
        /*007e*/ 	.short	(.L_35 - .L_34)


	//   ....[0]....
.L_34:
        /*0080*/ 	.word	0x00000250
        /*0084*/ 	.word	0x000000ff
        /*0088*/ 	.word	0x00000000
        /*008c*/ 	.short	0x0100
        /*008e*/ 	.byte	0x08
	.zero		1


	//   ....[1]....
        /*0090*/ 	.word	0x00000260
        /*0094*/ 	.word	0x000000ff
        /*0098*/ 	.word	0x00000058
        /*009c*/ 	.short	0x0100
        /*009e*/ 	.byte	0x08
	.zero		1


	//   ....[2]....
        /*00a0*/ 	.word	0x00000270
        /*00a4*/ 	.word	0x000000ff
        /*00a8*/ 	.word	0x00000008
        /*00ac*/ 	.short	0x0100
        /*00ae*/ 	.byte	0x08
	.zero		1


	//   ....[3]....
        /*00b0*/ 	.word	0x00000280
        /*00b4*/ 	.word	0x000000ff
        /*00b8*/ 	.word	0x00000060
        /*00bc*/ 	.short	0x0100
        /*00be*/ 	.byte	0x08
	.zero		1


	//   ....[4]....
        /*00c0*/ 	.word	0x00000290
        /*00c4*/ 	.word	0x000000ff
        /*00c8*/ 	.word	0x00000010
        /*00cc*/ 	.short	0x0100
        /*00ce*/ 	.byte	0x08
	.zero		1


	//   ....[5]....
        /*00d0*/ 	.word	0x000002a0
        /*00d4*/ 	.word	0x000000ff
        /*00d8*/ 	.word	0x00000068
        /*00dc*/ 	.short	0x0100
        /*00de*/ 	.byte	0x08
	.zero		1


	//   ....[6]....
        /*00e0*/ 	.word	0x000002b0
        /*00e4*/ 	.word	0x000000ff
        /*00e8*/ 	.word	0x00000018
        /*00ec*/ 	.short	0x0100
        /*00ee*/ 	.byte	0x08
	.zero		1


	//   ....[7]....
        /*00f0*/ 	.word	0x000002c0
        /*00f4*/ 	.word	0x000000ff
        /*00f8*/ 	.word	0x00000070
        /*00fc*/ 	.short	0x0100
        /*00fe*/ 	.byte	0x08
	.zero		1


	//   ....[8]....
        /*0100*/ 	.word	0x000002d0
        /*0104*/ 	.word	0x000000ff
        /*0108*/ 	.word	0x00000020
        /*010c*/ 	.short	0x0100
        /*010e*/ 	.byte	0x08
	.zero		1


	//   ....[9]....
        /*0110*/ 	.word	0x000002e0
        /*0114*/ 	.word	0x000000ff
        /*0118*/ 	.word	0x00000078
        /*011c*/ 	.short	0x0100
        /*011e*/ 	.byte	0x08
	.zero		1


	//   ....[10]....
        /*0120*/ 	.word	0x000002f0
        /*0124*/ 	.word	0x000000ff
        /*0128*/ 	.word	0x00000028
        /*012c*/ 	.short	0x0100
        /*012e*/ 	.byte	0x08
	.zero		1


	//   ....[11]....
        /*0130*/ 	.word	0x00000300
        /*0134*/ 	.word	0x000000ff
        /*0138*/ 	.word	0x00000080
        /*013c*/ 	.short	0x0100
        /*013e*/ 	.byte	0x08
	.zero		1


	//   ....[12]....
        /*0140*/ 	.word	0x00000310
        /*0144*/ 	.word	0x000000ff
        /*0148*/ 	.word	0x00000030
        /*014c*/ 	.short	0x0100
        /*014e*/ 	.byte	0x08
	.zero		1


	//   ....[13]....
        /*0150*/ 	.word	0x00000320
        /*0154*/ 	.word	0x000000ff
        /*0158*/ 	.word	0x00000088
        /*015c*/ 	.short	0x0100
        /*015e*/ 	.byte	0x08
	.zero		1


	//   ....[14]....
        /*0160*/ 	.word	0x00000330
        /*0164*/ 	.word	0x000000ff
        /*0168*/ 	.word	0x00000038
        /*016c*/ 	.short	0x0100
        /*016e*/ 	.byte	0x08
	.zero		1


	//   ....[15]....
        /*0170*/ 	.word	0x00000340
        /*0174*/ 	.word	0x000000ff
        /*0178*/ 	.word	0x00000090
        /*017c*/ 	.short	0x0100
        /*017e*/ 	.byte	0x08
	.zero		1


	//   ....[16]....
        /*0180*/ 	.word	0x00000350
        /*0184*/ 	.word	0x000000ff
        /*0188*/ 	.word	0x00000040
        /*018c*/ 	.short	0x0100
        /*018e*/ 	.byte	0x08
	.zero		1


	//   ....[17]....
        /*0190*/ 	.word	0x00000360
        /*0194*/ 	.word	0x000000ff
        /*0198*/ 	.word	0x00000098
        /*019c*/ 	.short	0x0100
        /*019e*/ 	.byte	0x08
	.zero		1


	//   ....[18]....
        /*01a0*/ 	.word	0x00000370
        /*01a4*/ 	.word	0x000000ff
        /*01a8*/ 	.word	0x00000048
        /*01ac*/ 	.short	0x0100
        /*01ae*/ 	.byte	0x08
	.zero		1


	//   ....[19]....
        /*01b0*/ 	.word	0x00000380
        /*01b4*/ 	.word	0x000000ff
        /*01b8*/ 	.word	0x000000a0
        /*01bc*/ 	.short	0x0100
        /*01be*/ 	.byte	0x08
	.zero		1


	//   ....[20]....
        /*01c0*/ 	.word	0x00000390
        /*01c4*/ 	.word	0x000000ff
        /*01c8*/ 	.word	0x00000050
        /*01cc*/ 	.short	0x0100
        /*01ce*/ 	.byte	0x08
	.zero		1


	//   ....[21]....
        /*01d0*/ 	.word	0x000003a0
        /*01d4*/ 	.word	0x000000ff
        /*01d8*/ 	.word	0x000000a8
        /*01dc*/ 	.short	0x0100
        /*01de*/ 	.byte	0x08
	.zero		1


	//   ....[22]....
        /*01e0*/ 	.word	0x00000640
        /*01e4*/ 	.word	0x000000ff
        /*01e8*/ 	.word	0x000000c0
        /*01ec*/ 	.short	0x0100
        /*01ee*/ 	.byte	0x06
	.zero		1


	//   ....[23]....
        /*01f0*/ 	.word	0x000006a0
        /*01f4*/ 	.word	0x000000ff
        /*01f8*/ 	.word	0x000000c8
        /*01fc*/ 	.short	0x0100
        /*01fe*/ 	.byte	0x06
	.zero		1


	//   ....[24]....
        /*0200*/ 	.word	0x000012d0
        /*0204*/ 	.word	0x00000003
        /*0208*/ 	.word	0x00000000
        /*020c*/ 	.short	0x010a
        /*020e*/ 	.byte	0x3f
	.zero		1


	//   ....[25]....
        /*0210*/ 	.word	0x00001310
        /*0214*/ 	.word	0x00000003
        /*0218*/ 	.word	0x00000000
        /*021c*/ 	.short	0x010a
        /*021e*/ 	.byte	0x3f
	.zero		1


	//   ....[26]....
        /*0220*/ 	.word	0x00001960
        /*0224*/ 	.word	0x000000ff
        /*0228*/ 	.word	0x00000000
        /*022c*/ 	.short	0x010a
        /*022e*/ 	.byte	0x07
	.zero		1


	//   ....[27]....
        /*0230*/ 	.word	0x000019a0
        /*0234*/ 	.word	0x000000ff
        /*0238*/ 	.word	0x00000000
        /*023c*/ 	.short	0x010a
        /*023e*/ 	.byte	0x07
	.zero		1


	//   ....[28]....
        /*0240*/ 	.word	0x00001ee0
        /*0244*/ 	.word	0x000000ff
        /*0248*/ 	.word	0x00000000
        /*024c*/ 	.short	0x0101
        /*024e*/ 	.byte	0x07
	.zero		1


	//   ....[29]....
        /*0250*/ 	.word	0x00002090
        /*0254*/ 	.word	0x00000000
        /*0258*/ 	.word	0x00000000
        /*025c*/ 	.short	0x0101
        /*025e*/ 	.byte	0x3f
	.zero		1


	//   ....[30]....
        /*0260*/ 	.word	0x00006680
        /*0264*/ 	.word	0x0000000e
        /*0268*/ 	.word	0x00000058
        /*026c*/ 	.short	0x010a
        /*026e*/ 	.byte	0x3f
	.zero		1


	//   ....[31]....
        /*0270*/ 	.word	0x00006a00
        /*0274*/ 	.word	0x00000006
        /*0278*/ 	.word	0x000000c8
        /*027c*/ 	.short	0x0101
        /*027e*/ 	.byte	0x3f
	.zero		1


	//   ....[32]....
        /*0280*/ 	.word	0x00007130
        /*0284*/ 	.word	0x00000007
        /*0288*/ 	.word	0x00000000
        /*028c*/ 	.short	0x010a
        /*028e*/ 	.byte	0x3f
	.zero		1


	//   ....[33]....
        /*0290*/ 	.word	0x000071b0
        /*0294*/ 	.word	0x00000009
        /*0298*/ 	.word	0x00000000
        /*029c*/ 	.short	0x010a
        /*029e*/ 	.byte	0x3f
	.zero		1


	//   ....[34]....
        /*02a0*/ 	.word	0x00007240
        /*02a4*/ 	.word	0x00000006
        /*02a8*/ 	.word	0x00000000
        /*02ac*/ 	.short	0x010a
        /*02ae*/ 	.byte	0x3f
	.zero		1


	//   ....[35]....
        /*02b0*/ 	.word	0x000072d0
        /*02b4*/ 	.word	0x00000009
        /*02b8*/ 	.word	0x00000000
        /*02bc*/ 	.short	0x010a
        /*02be*/ 	.byte	0x3f
	.zero		1


	//   ....[36]....
        /*02c0*/ 	.word	0x00007360
        /*02c4*/ 	.word	0x00000006
        /*02c8*/ 	.word	0x00000000
        /*02cc*/ 	.short	0x010a
        /*02ce*/ 	.byte	0x3f
	.zero		1


	//   ....[37]....
        /*02d0*/ 	.word	0x000073f0
        /*02d4*/ 	.word	0x00000009
        /*02d8*/ 	.word	0x00000000
        /*02dc*/ 	.short	0x010a
        /*02de*/ 	.byte	0x3f
	.zero		1


	//   ....[38]....
        /*02e0*/ 	.word	0x00007480
        /*02e4*/ 	.word	0x00000006
        /*02e8*/ 	.word	0x00000000
        /*02ec*/ 	.short	0x010a
        /*02ee*/ 	.byte	0x3f
	.zero		1


	//   ....[39]....
        /*02f0*/ 	.word	0x00007510
        /*02f4*/ 	.word	0x00000009
        /*02f8*/ 	.word	0x00000000
        /*02fc*/ 	.short	0x010a
        /*02fe*/ 	.byte	0x3f
	.zero		1


	//   ....[40]....
        /*0300*/ 	.word	0x000075a0
        /*0304*/ 	.word	0x00000006
        /*0308*/ 	.word	0x00000000
        /*030c*/ 	.short	0x010a
        /*030e*/ 	.byte	0x3f
	.zero		1


	//   ....[41]....
        /*0310*/ 	.word	0x00007630
        /*0314*/ 	.word	0x00000009
        /*0318*/ 	.word	0x00000000
        /*031c*/ 	.short	0x010a
        /*031e*/ 	.byte	0x3f
	.zero		1


	//   ....[42]....
        /*0320*/ 	.word	0x000076c0
        /*0324*/ 	.word	0x00000003
        /*0328*/ 	.word	0x00000000
        /*032c*/ 	.short	0x010a
        /*032e*/ 	.byte	0x3f
	.zero		1


	//   ....[43]....
        /*0330*/ 	.word	0x00007720
        /*0334*/ 	.word	0x00000003
        /*0338*/ 	.word	0x00000000
        /*033c*/ 	.short	0x010a
        /*033e*/ 	.byte	0x3f
	.zero		1


	//   ....[44]....
        /*0340*/ 	.word	0x00007780
        /*0344*/ 	.word	0x00000005
        /*0348*/ 	.word	0x00000000
        /*034c*/ 	.short	0x010a
        /*034e*/ 	.byte	0x3f
	.zero		1


	//   ....[45]....
        /*0350*/ 	.word	0x00007850
        /*0354*/ 	.word	0x0000000e
        /*0358*/ 	.word	0x00000058
        /*035c*/ 	.short	0x010a
        /*035e*/ 	.byte	0x3f
	.zero		1


	//   ....[46]....
        /*0360*/ 	.word	0x00007920
        /*0364*/ 	.word	0x00000007
        /*0368*/ 	.word	0x00000000
        /*036c*/ 	.short	0x010a
        /*036e*/ 	.byte	0x3f
	.zero		1


	//   ....[47]....
        /*0370*/ 	.word	0x00007970
        /*0374*/ 	.word	0x00000009
        /*0378*/ 	.word	0x00000000
        /*037c*/ 	.short	0x010a
        /*037e*/ 	.byte	0x3f
	.zero		1


	//   ....[48]....
        /*0380*/ 	.word	0x000079c0
        /*0384*/ 	.word	0x00000006
        /*0388*/ 	.word	0x00000000
        /*038c*/ 	.short	0x010a
        /*038e*/ 	.byte	0x3f
	.zero		1


	//   ....[49]....
        /*0390*/ 	.word	0x00007a10
        /*0394*/ 	.word	0x00000009
        /*0398*/ 	.word	0x00000000
        /*039c*/ 	.short	0x010a
        /*039e*/ 	.byte	0x3f
	.zero		1


	//   ....[50]....
        /*03a0*/ 	.word	0x00007a60
        /*03a4*/ 	.word	0x00000006
        /*03a8*/ 	.word	0x00000000
        /*03ac*/ 	.short	0x010a
        /*03ae*/ 	.byte	0x3f
	.zero		1


	//   ....[51]....
        /*03b0*/ 	.word	0x00007ab0
        /*03b4*/ 	.word	0x00000009
        /*03b8*/ 	.word	0x00000000
        /*03bc*/ 	.short	0x010a
        /*03be*/ 	.byte	0x3f
	.zero		1


	//   ....[52]....
        /*03c0*/ 	.word	0x00007b00
        /*03c4*/ 	.word	0x00000006
        /*03c8*/ 	.word	0x00000000
        /*03cc*/ 	.short	0x010a
        /*03ce*/ 	.byte	0x3f
	.zero		1


	//   ....[53]....
        /*03d0*/ 	.word	0x00007b50
        /*03d4*/ 	.word	0x00000009
        /*03d8*/ 	.word	0x00000000
        /*03dc*/ 	.short	0x010a
        /*03de*/ 	.byte	0x3f
	.zero		1


	//   ....[54]....
        /*03e0*/ 	.word	0x00007ba0
        /*03e4*/ 	.word	0x00000006
        /*03e8*/ 	.word	0x00000000
        /*03ec*/ 	.short	0x010a
        /*03ee*/ 	.byte	0x3f
	.zero		1


	//   ....[55]....
        /*03f0*/ 	.word	0x00007bf0
        /*03f4*/ 	.word	0x00000009
        /*03f8*/ 	.word	0x00000000
        /*03fc*/ 	.short	0x010a
        /*03fe*/ 	.byte	0x3f
	.zero		1


	//----- nvinfo : EIATTR_NUM_MBARRIERS
	.align		4
.L_35:
        /*0400*/ 	.byte	0x03, 0x38
        /*0402*/ 	.short	0x0018


	//----- nvinfo : EIATTR_EXIT_INSTR_OFFSETS
	.align		4
        /*0404*/ 	.byte	0x04, 0x1c
        /*0406*/ 	.short	(.L_37 - .L_36)


	//   ....[0]....
.L_36:
        /*0408*/ 	.word	0x000006f0


	//   ....[1]....
        /*040c*/ 	.word	0x00000fb0


	//   ....[2]....
        /*0410*/ 	.word	0x00005cf0


	//   ....[3]....
        /*0414*/ 	.word	0x00006320


	//   ....[4]....
        /*0418*/ 	.word	0x00007710


	//----- nvinfo : EIATTR_MAX_THREADS
	.align		4
.L_37:
        /*041c*/ 	.byte	0x04, 0x05
        /*041e*/ 	.short	(.L_39 - .L_38)
.L_38:
        /*0420*/ 	.word	0x00000180
        /*0424*/ 	.word	0x00000001
        /*0428*/ 	.word	0x00000001


	//----- nvinfo : EIATTR_CRS_STACK_SIZE
	.align		4
.L_39:
        /*042c*/ 	.byte	0x04, 0x1e
        /*042e*/ 	.short	(.L_41 - .L_40)
.L_40:
        /*0430*/ 	.word	0x00000000


	//----- nvinfo : EIATTR_CBANK_PARAM_SIZE
	.align		4
.L_41:
        /*0434*/ 	.byte	0x03, 0x19
        /*0436*/ 	.short	0x0470


	//----- nvinfo : EIATTR_PARAM_CBANK
	.align		4
        /*0438*/ 	.byte	0x04, 0x0a
        /*043a*/ 	.short	(.L_43 - .L_42)
	.align		4
.L_42:
        /*043c*/ 	.word	index@(.nv.constant0._ZN7cutlass13device_kernelINS_4gemm6kernel13GemmUniversalIN4cute5tupleIJiiiiEEENS1_10collective13CollectiveMmaINS1_34MainloopSm90TmaGmmaWarpSpecializedILi11ENS5_IJNS4_1CILi1EEESB_SB_EEENS1_35KernelTmaWarpSpecializedCooperativeEEENS5_IJNSA_ILi256EEENSA_ILi48EEENSA_ILi32EEEEEENS_10bfloat16_tENS5_IJlSB_lEEESJ_SK_NS4_8TiledMMAINS4_8MMA_AtomIJNS4_4SM904GMMA27MMA_64x16x16_F32BF16BF16_SSILNSO_5MajorE0ELSQ_0ELNSO_7ScaleInE1ELSR_1EEEEEENS4_6LayoutINS5_IJNSA_ILi2EEESB_SB_EEENS5_IJSB_NSA_ILi0EEESX_EEEEENS5_IJNS4_10UnderscoreES10_S10_EEEEENS4_13SM90_TMA_LOADENS4_14ComposedLayoutINS4_7SwizzleILi2ELi4ELi3EEENS4_18smem_ptr_flag_bitsILi16EEENSU_INS5_IJNSA_ILi8EEESH_EEENS5_IJSH_SB_EEEEEEEvNS4_8identityES13_S1D_vS1E_EENS_8epilogue10collective6detail29Sm90TmaWarpSpecializedAdapterINS1H_15DefaultEpilogueISJ_SK_SK_NS1G_6thread17LinearCombinationISJ_Li1EffLNS1L_9ScaleType4KindE0ELNS_15FloatRoundStyleE2ESJ_EENS1_15EpilogueDefaultEEEEEvvEEEEvNT_6ParamsE)
        /*0440*/ 	.short	0x0210
        /*0442*/ 	.short	0x0470


	//----- nvinfo : EIATTR_SW_WAR
	.align		4
.L_43:
        /*0444*/ 	.byte	0x04, 0x36
        /*0446*/ 	.short	(.L_45 - .L_44)
.L_44:
        /*0448*/ 	.word	0x00000008
.L_45:


//--------------------- .nv.callgraph             --------------------------
	.section	.nv.callgraph,"",@"SHT_CUDA_CALLGRAPH"
	.align	4
	.sectionentsize	8
	.align		4
        /*0000*/ 	.word	0x00000000
	.align		4
        /*0004*/ 	.word	0xffffffff
	.align		4
        /*0008*/ 	.word	index@(_ZN7cutlass13device_kernelINS_4gemm6kernel13GemmUniversalIN4cute5tupleIJiiiiEEENS1_10collective13CollectiveMmaINS1_34MainloopSm90TmaGmmaWarpSpecializedILi11ENS5_IJNS4_1CILi1EEESB_SB_EEENS1_35KernelTmaWarpSpecializedCooperativeEEENS5_IJNSA_ILi256EEENSA_ILi48EEENSA_ILi32EEEEEENS_10bfloat16_tENS5_IJlSB_lEEESJ_SK_NS4_8TiledMMAINS4_8MMA_AtomIJNS4_4SM904GMMA27MMA_64x16x16_F32BF16BF16_SSILNSO_5MajorE0ELSQ_0ELNSO_7ScaleInE1ELSR_1EEEEEENS4_6LayoutINS5_IJNSA_ILi2EEESB_SB_EEENS5_IJSB_NSA_ILi0EEESX_EEEEENS5_IJNS4_10UnderscoreES10_S10_EEEEENS4_13SM90_TMA_LOADENS4_14ComposedLayoutINS4_7SwizzleILi2ELi4ELi3EEENS4_18smem_ptr_flag_bitsILi16EEENSU_INS5_IJNSA_ILi8EEESH_EEENS5_IJSH_SB_EEEEEEEvNS4_8identityES13_S1D_vS1E_EENS_8epilogue10collective6detail29Sm90TmaWarpSpecializedAdapterINS1H_15DefaultEpilogueISJ_SK_SK_NS1G_6thread17LinearCombinationISJ_Li1EffLNS1L_9ScaleType4KindE0ELNS_15FloatRoundStyleE2ESJ_EENS1_15EpilogueDefaultEEEEEvvEEEEvNT_6ParamsE)
	.align		4
        /*000c*/ 	.word	index@(__assertfail)
	.align		4
        /*0010*/ 	.word	0x00000000
	.align		4
        /*0014*/ 	.word	0xfffffffe
	.align		4
        /*0018*/ 	.word	0x00000000
	.align		4
        /*001c*/ 	.word	0xfffffffd
	.align		4
        /*0020*/ 	.word	0x00000000
	.align		4
        /*0024*/ 	.word	0xfffffffc


//--------------------- .nv.constant4             --------------------------
	.section	.nv.constant4,"a",@progbits
	.align	8
	.align		8
.nv.constant4:
        /*0000*/ 	.dword	__assertfail
	.align		8
        /*0008*/ 	.dword	__unnamed_1
	.align		8
        /*0010*/ 	.dword	_ZN39_INTERNAL_45ab7c88_4_k_cu_29dfd85c_28234cuda3std3__45__cpo5beginE
	.align		8
        /*0018*/ 	.dword	_ZN39_INTERNAL_45ab7c88_4_k_cu_29dfd85c_28234cuda3std3__45__cpo3endE
	.align		8
        /*0020*/ 	.dword	_ZN39_INTERNAL_45ab7c88_4_k_cu_29dfd85c_28234cuda3std3__45__cpo6cbeginE
	.align		8
        /*0028*/ 	.dword	_ZN39_INTERNAL_45ab7c88_4_k_cu_29dfd85c_28234cuda3std3__45__cpo4cendE
	.align		8
        /*0030*/ 	.dword	_ZN39_INTERNAL_45ab7c88_4_k_cu_29dfd85c_28234cuda3std3__441_GLOBAL__N__45ab7c88_4_k_cu_29dfd85c_28236ignoreE
	.align		8
        /*0038*/ 	.dword	_ZN39_INTERNAL_45ab7c88_4_k_cu_29dfd85c_28234cuda3std3__419piecewise_constructE
	.align		8
        /*0040*/ 	.dword	_ZN39_INTERNAL_45ab7c88_4_k_cu_29dfd85c_28234cuda3std3__48in_placeE
	.align		8
        /*0048*/ 	.dword	_ZN39_INTERNAL_45ab7c88_4_k_cu_29dfd85c_28234cuda3std6ranges3__45__cpo4swapE
	.align		8
        /*0050*/ 	.dword	_ZN39_INTERNAL_45ab7c88_4_k_cu_29dfd85c_28234cuda3std6ranges3__45__cpo9iter_moveE
	.align		8
        /*0058*/ 	.dword	_ZN39_INTERNAL_45ab7c88_4_k_cu_29dfd85c_28234cute7productE
	.align		8
        /*0060*/ 	.dword	_ZN39_INTERNAL_45ab7c88_4_k_cu_29dfd85c_28234cute1_E
	.align		8
        /*0068*/ 	.dword	$str$22
	.align		8
        /*0070*/ 	.dword	$str$23


//--------------------- .text._ZN7cutlass13device_kernelINS_4gemm6kernel13GemmUniversalIN4cute5tupleIJiiiiEEENS1_10collective13CollectiveMmaINS1_34MainloopSm90TmaGmmaWarpSpecializedILi11ENS5_IJNS4_1CILi1EEESB_SB_EEENS1_35KernelTmaWarpSpecializedCooperativeEEENS5_IJNSA_ILi256EEENSA_ILi48EEENSA_ILi32EEEEEENS_10bfloat16_tENS5_IJlSB_lEEESJ_SK_NS4_8TiledMMAINS4_8MMA_AtomIJNS4_4SM904GMMA27MMA_64x16x16_F32BF16BF16_SSILNSO_5MajorE0ELSQ_0ELNSO_7ScaleInE1ELSR_1EEEEEENS4_6LayoutINS5_IJNSA_ILi2EEESB_SB_EEENS5_IJSB_NSA_ILi0EEESX_EEEEENS5_IJNS4_10UnderscoreES10_S10_EEEEENS4_13SM90_TMA_LOADENS4_14ComposedLayoutINS4_7SwizzleILi2ELi4ELi3EEENS4_18smem_ptr_flag_bitsILi16EEENSU_INS5_IJNSA_ILi8EEESH_EEENS5_IJSH_SB_EEEEEEEvNS4_8identityES13_S1D_vS1E_EENS_8epilogue10collective6detail29Sm90TmaWarpSpecializedAdapterINS1H_15DefaultEpilogueISJ_SK_SK_NS1G_6thread17LinearCombinationISJ_Li1EffLNS1L_9ScaleType4KindE0ELNS_15FloatRoundStyleE2ESJ_EENS1_15EpilogueDefaultEEEEEvvEEEEvNT_6ParamsE --------------------------
	.section	.text._ZN7cutlass13device_kernelINS_4gemm6kernel13GemmUniversalIN4cute5tupleIJiiiiEEENS1_10collective13CollectiveMmaINS1_34MainloopSm90TmaGmmaWarpSpecializedILi11ENS5_IJNS4_1CILi1EEESB_SB_EEENS1_35KernelTmaWarpSpecializedCooperativeEEENS5_IJNSA_ILi256EEENSA_ILi48EEENSA_ILi32EEEEEENS_10bfloat16_tENS5_IJlSB_lEEESJ_SK_NS4_8TiledMMAINS4_8MMA_AtomIJNS4_4SM904GMMA27MMA_64x16x16_F32BF16BF16_SSILNSO_5MajorE0ELSQ_0ELNSO_7ScaleInE1ELSR_1EEEEEENS4_6LayoutINS5_IJNSA_ILi2EEESB_SB_EEENS5_IJSB_NSA_ILi0EEESX_EEEEENS5_IJNS4_10UnderscoreES10_S10_EEEEENS4_13SM90_TMA_LOADENS4_14ComposedLayoutINS4_7SwizzleILi2ELi4ELi3EEENS4_18smem_ptr_flag_bitsILi16EEENSU_INS5_IJNSA_ILi8EEESH_EEENS5_IJSH_SB_EEEEEEEvNS4_8identityES13_S1D_vS1E_EENS_8epilogue10collective6detail29Sm90TmaWarpSpecializedAdapterINS1H_15DefaultEpilogueISJ_SK_SK_NS1G_6thread17LinearCombinationISJ_Li1EffLNS1L_9ScaleType4KindE0ELNS_15FloatRoundStyleE2ESJ_EENS1_15EpilogueDefaultEEEEEvvEEEEvNT_6ParamsE,"ax",@progbits
	.align	128
.text._ZN7cutlass13device_kernelINS_4gemm6kernel13GemmUniversalIN4cute5tupleIJiiiiEEENS1_10collective13CollectiveMmaINS1_34MainloopSm90TmaGmmaWarpSpecializedILi11ENS5_IJNS4_1CILi1EEESB_SB_EEENS1_35KernelTmaWarpSpecializedCooperativeEEENS5_IJNSA_ILi256EEENSA_ILi48EEENSA_ILi32EEEEEENS_10bfloat16_tENS5_IJlSB_lEEESJ_SK_NS4_8TiledMMAINS4_8MMA_AtomIJNS4_4SM904GMMA27MMA_64x16x16_F32BF16BF16_SSILNSO_5MajorE0ELSQ_0ELNSO_7ScaleInE1ELSR_1EEEEEENS4_6LayoutINS5_IJNSA_ILi2EEESB_SB_EEENS5_IJSB_NSA_ILi0EEESX_EEEEENS5_IJNS4_10UnderscoreES10_S10_EEEEENS4_13SM90_TMA_LOADENS4_14ComposedLayoutINS4_7SwizzleILi2ELi4ELi3EEENS4_18smem_ptr_flag_bitsILi16EEENSU_INS5_IJNSA_ILi8EEESH_EEENS5_IJSH_SB_EEEEEEEvNS4_8identityES13_S1D_vS1E_EENS_8epilogue10collective6detail29Sm90TmaWarpSpecializedAdapterINS1H_15DefaultEpilogueISJ_SK_SK_NS1G_6thread17LinearCombinationISJ_Li1EffLNS1L_9ScaleType4KindE0ELNS_15FloatRoundStyleE2ESJ_EENS1_15EpilogueDefaultEEEEEvvEEEEvNT_6ParamsE:
        .type           _ZN7cutlass13device_kernelINS_4gemm6kernel13GemmUniversalIN4cute5tupleIJiiiiEEENS1_10collective13CollectiveMmaINS1_34MainloopSm90TmaGmmaWarpSpecializedILi11ENS5_IJNS4_1CILi1EEESB_SB_EEENS1_35KernelTmaWarpSpecializedCooperativeEEENS5_IJNSA_ILi256EEENSA_ILi48EEENSA_ILi32EEEEEENS_10bfloat16_tENS5_IJlSB_lEEESJ_SK_NS4_8TiledMMAINS4_8MMA_AtomIJNS4_4SM904GMMA27MMA_64x16x16_F32BF16BF16_SSILNSO_5MajorE0ELSQ_0ELNSO_7ScaleInE1ELSR_1EEEEEENS4_6LayoutINS5_IJNSA_ILi2EEESB_SB_EEENS5_IJSB_NSA_ILi0EEESX_EEEEENS5_IJNS4_10UnderscoreES10_S10_EEEEENS4_13SM90_TMA_LOADENS4_14ComposedLayoutINS4_7SwizzleILi2ELi4ELi3EEENS4_18smem_ptr_flag_bitsILi16EEENSU_INS5_IJNSA_ILi8EEESH_EEENS5_IJSH_SB_EEEEEEEvNS4_8identityES13_S1D_vS1E_EENS_8epilogue10collective6detail29Sm90TmaWarpSpecializedAdapterINS1H_15DefaultEpilogueISJ_SK_SK_NS1G_6thread17LinearCombinationISJ_Li1EffLNS1L_9ScaleType4KindE0ELNS_15FloatRoundStyleE2ESJ_EENS1_15EpilogueDefaultEEEEEvvEEEEvNT_6ParamsE,@function
        .size           _ZN7cutlass13device_kernelINS_4gemm6kernel13GemmUniversalIN4cute5tupleIJiiiiEEENS1_10collective13CollectiveMmaINS1_34MainloopSm90TmaGmmaWarpSpecializedILi11ENS5_IJNS4_1CILi1EEESB_SB_EEENS1_35KernelTmaWarpSpecializedCooperativeEEENS5_IJNSA_ILi256EEENSA_ILi48EEENSA_ILi32EEEEEENS_10bfloat16_tENS5_IJlSB_lEEESJ_SK_NS4_8TiledMMAINS4_8MMA_AtomIJNS4_4SM904GMMA27MMA_64x16x16_F32BF16BF16_SSILNSO_5MajorE0ELSQ_0ELNSO_7ScaleInE1ELSR_1EEEEEENS4_6LayoutINS5_IJNSA_ILi2EEESB_SB_EEENS5_IJSB_NSA_ILi0EEESX_EEEEENS5_IJNS4_10UnderscoreES10_S10_EEEEENS4_13SM90_TMA_LOADENS4_14ComposedLayoutINS4_7SwizzleILi2ELi4ELi3EEENS4_18smem_ptr_flag_bitsILi16EEENSU_INS5_IJNSA_ILi8EEESH_EEENS5_IJSH_SB_EEEEEEEvNS4_8identityES13_S1D_vS1E_EENS_8epilogue10collective6detail29Sm90TmaWarpSpecializedAdapterINS1H_15DefaultEpilogueISJ_SK_SK_NS1G_6thread17LinearCombinationISJ_Li1EffLNS1L_9ScaleType4KindE0ELNS_15FloatRoundStyleE2ESJ_EENS1_15EpilogueDefaultEEEEEvvEEEEvNT_6ParamsE,(.L_x_175 - _ZN7cutlass13device_kernelINS_4gemm6kernel13GemmUniversalIN4cute5tupleIJiiiiEEENS1_10collective13CollectiveMmaINS1_34MainloopSm90TmaGmmaWarpSpecializedILi11ENS5_IJNS4_1CILi1EEESB_SB_EEENS1_35KernelTmaWarpSpecializedCooperativeEEENS5_IJNSA_ILi256EEENSA_ILi48EEENSA_ILi32EEEEEENS_10bfloat16_tENS5_IJlSB_lEEESJ_SK_NS4_8TiledMMAINS4_8MMA_AtomIJNS4_4SM904GMMA27MMA_64x16x16_F32BF16BF16_SSILNSO_5MajorE0ELSQ_0ELNSO_7ScaleInE1ELSR_1EEEEEENS4_6LayoutINS5_IJNSA_ILi2EEESB_SB_EEENS5_IJSB_NSA_ILi0EEESX_EEEEENS5_IJNS4_10UnderscoreES10_S10_EEEEENS4_13SM90_TMA_LOADENS4_14ComposedLayoutINS4_7SwizzleILi2ELi4ELi3EEENS4_18smem_ptr_flag_bitsILi16EEENSU_INS5_IJNSA_ILi8EEESH_EEENS5_IJSH_SB_EEEEEEEvNS4_8identityES13_S1D_vS1E_EENS_8epilogue10collective6detail29Sm90TmaWarpSpecializedAdapterINS1H_15DefaultEpilogueISJ_SK_SK_NS1G_6thread17LinearCombinationISJ_Li1EffLNS1L_9ScaleType4KindE0ELNS_15FloatRoundStyleE2ESJ_EENS1_15EpilogueDefaultEEEEEvvEEEEvNT_6ParamsE)
        .other          _ZN7cutlass13device_kernelINS_4gemm6kernel13GemmUniversalIN4cute5tupleIJiiiiEEENS1_10collective13CollectiveMmaINS1_34MainloopSm90TmaGmmaWarpSpecializedILi11ENS5_IJNS4_1CILi1EEESB_SB_EEENS1_35KernelTmaWarpSpecializedCooperativeEEENS5_IJNSA_ILi256EEENSA_ILi48EEENSA_ILi32EEEEEENS_10bfloat16_tENS5_IJlSB_lEEESJ_SK_NS4_8TiledMMAINS4_8MMA_AtomIJNS4_4SM904GMMA27MMA_64x16x16_F32BF16BF16_SSILNSO_5MajorE0ELSQ_0ELNSO_7ScaleInE1ELSR_1EEEEEENS4_6LayoutINS5_IJNSA_ILi2EEESB_SB_EEENS5_IJSB_NSA_ILi0EEESX_EEEEENS5_IJNS4_10UnderscoreES10_S10_EEEEENS4_13SM90_TMA_LOADENS4_14ComposedLayoutINS4_7SwizzleILi2ELi4ELi3EEENS4_18smem_ptr_flag_bitsILi16EEENSU_INS5_IJNSA_ILi8EEESH_EEENS5_IJSH_SB_EEEEEEEvNS4_8identityES13_S1D_vS1E_EENS_8epilogue10collective6detail29Sm90TmaWarpSpecializedAdapterINS1H_15DefaultEpilogueISJ_SK_SK_NS1G_6thread17LinearCombinationISJ_Li1EffLNS1L_9ScaleType4KindE0ELNS_15FloatRoundStyleE2ESJ_EENS1_15EpilogueDefaultEEEEEvvEEEEvNT_6ParamsE,@"STO_CUDA_ENTRY STV_DEFAULT"
_ZN7cutlass13device_kernelINS_4gemm6kernel13GemmUniversalIN4cute5tupleIJiiiiEEENS1_10collective13CollectiveMmaINS1_34MainloopSm90TmaGmmaWarpSpecializedILi11ENS5_IJNS4_1CILi1EEESB_SB_EEENS1_35KernelTmaWarpSpecializedCooperativeEEENS5_IJNSA_ILi256EEENSA_ILi48EEENSA_ILi32EEEEEENS_10bfloat16_tENS5_IJlSB_lEEESJ_SK_NS4_8TiledMMAINS4_8MMA_AtomIJNS4_4SM904GMMA27MMA_64x16x16_F32BF16BF16_SSILNSO_5MajorE0ELSQ_0ELNSO_7ScaleInE1ELSR_1EEEEEENS4_6LayoutINS5_IJNSA_ILi2EEESB_SB_EEENS5_IJSB_NSA_ILi0EEESX_EEEEENS5_IJNS4_10UnderscoreES10_S10_EEEEENS4_13SM90_TMA_LOADENS4_14ComposedLayoutINS4_7SwizzleILi2ELi4ELi3EEENS4_18smem_ptr_flag_bitsILi16EEENSU_INS5_IJNSA_ILi8EEESH_EEENS5_IJSH_SB_EEEEEEEvNS4_8identityES13_S1D_vS1E_EENS_8epilogue10collective6detail29Sm90TmaWarpSpecializedAdapterINS1H_15DefaultEpilogueISJ_SK_SK_NS1G_6thread17LinearCombinationISJ_Li1EffLNS1L_9ScaleType4KindE0ELNS_15FloatRoundStyleE2ESJ_EENS1_15EpilogueDefaultEEEEEvvEEEEvNT_6ParamsE:
[----:B------:R-:W0:Y:S01]  /*0000*/  LDC R1, c[0x0][0x28] ;  /* 0x00000a00ff017b82 */ /* 0x000e220000000800 */
[----:B------:R-:W1:Y:S01]  /*0010*/  S2R R18, SR_TID.X ;  /* 0x0000000000127919 */ /* 0x000e620000002100 */
[----:B------:R-:W-:Y:S01]  /*0020*/  ELECT P0, URZ, PT ;  /* 0x00000000003f782f */ /* 0x000fe20003800000 */
[----:B------:R-:W-:Y:S01]  /*0030*/  BSSY B0, `(.L_x_0) ;  /* 0x000000f000007945 */ /* 0x000fe20003800000 */
[--C-:B-1----:R-:W-:Y:S02]  /*0040*/  SHF.R.U32.HI R0, RZ, 0x5, R18.reuse ;  /* 0x00000005ff007819 */ /* 0x102fe40000011612 */
[----:B------:R-:W-:-:S03]  /*0050*/  SHF.R.U32.HI R22, RZ, 0x7, R18 ;  /* 0x00000007ff167819 */ /* 0x000fc60000011612 */
[----:B------:R-:W1:Y:S04]  /*0060*/  SHFL.IDX PT, R5, R0, RZ, 0x1f ;  /* 0x00001fff00057589 */ /* 0x000e6800000e0000 */
[----:B------:R2:W3:Y:S01]  /*0070*/  SHFL.IDX PT, R8, R22, RZ, 0x1f ;  /* 0x00001fff16087589 */ /* 0x0004e200000e0000 */
[----:B-1----:R-:W-:-:S13]  /*0080*/  ISETP.NE.OR P0, PT, R5, RZ, !P0 ;  /* 0x000000ff0500720c */ /* 0x002fda0004705670 */
[----:B0-23--:R-:W-:Y:S05]  /*0090*/  @P0 BRA `(.L_x_1) ;  /* 0x0000000000200947 */ /* 0x00dfea0003800000 */
[----:B------:R-:W-:Y:S02]  /*00a0*/  ULDC.64 UR4, c[0x0][0x198] ;  /* 0x0000660000047ab9 */ /* 0x000fe40000000a00 */
[----:B------:R-:W-:Y:S02]  /*00b0*/  UIADD3 UR6, UP0, UR4, 0xf0, URZ ;  /* 0x000000f004067890 */ /* 0x000fe4000ff1e03f */
[----:B------:R-:W-:Y:S02]  /*00c0*/  UIADD3 UR4, UP1, UR4, 0x1f0, URZ ;  /* 0x000001f004047890 */ /* 0x000fe4000ff3e03f */
[----:B------:R-:W-:Y:S02]  /*00d0*/  UIADD3.X UR7, URZ, UR5, URZ, UP0, !UPT ;  /* 0x000000053f077290 */ /* 0x000fe400087fe43f */
[----:B------:R-:W-:-:S07]  /*00e0*/  UIADD3.X UR5, URZ, UR5, URZ, UP1, !UPT ;  /* 0x000000053f057290 */ /* 0x000fce0008ffe43f */
[----:B------:R0:W-:Y:S02]  /*00f0*/  UTMACCTL.PF [UR6] ;  /* 0x00000000060079b9 */ /* 0x0001e40008040000 */
[----:B------:R0:W-:Y:S02]  /*0100*/  UTMACCTL.PF [UR4] ;  /* 0x00000000040079b9 */ /* 0x0001e40008040000 */
[----:B0-----:R-:W-:Y:S01]  /*0110*/  NOP ;  /* 0x0000000000007918 */ /* 0x001fe20000000000 */
.L_x_1:
[----:B------:R-:W-:Y:S05]  /*0120*/  BSYNC B0 ;  /* 0x0000000000007941 */ /* 0x000fea0003800000 */
.L_x_0:
[----:B------:R-:W0:Y:S02]  /*0130*/  SHFL.IDX PT, R2, R0, RZ, 0x1f ;  /* 0x00001fff00027589 */ /* 0x000e2400000e0000 */
[----:B0-----:R-:W-:-:S13]  /*0140*/  ISETP.NE.AND P0, PT, R2, RZ, PT ;  /* 0x000000ff0200720c */ /* 0x001fda0003f05270 */
[----:B------:R-:W-:Y:S05]  /*0150*/  @P0 BRA `(.L_x_2) ;  /* 0x00000000009c0947 */ /* 0x000fea0003800000 */
[----:B------:R-:W-:Y:S01]  /*0160*/  ELECT P0, URZ, PT ;  /* 0x00000000003f782f */ /* 0x000fe20003800000 */
[----:B------:R-:W-:-:S12]  /*0170*/  BSSY B0, `(.L_x_2) ;  /* 0x0000025000007945 */ /* 0x000fd80003800000 */
[----:B------:R-:W-:Y:S05]  /*0180*/  @!P0 BRA `(.L_x_3) ;  /* 0x00000000008c8947 */ /* 0x000fea0003800000 */
[----:B------:R-:W0:Y:S01]  /*0190*/  S2UR UR8, SR_CgaCtaId ;  /* 0x00000000000879c3 */ /* 0x000e220000008800 */
[----:B------:R-:W-:Y:S01]  /*01a0*/  UMOV UR4, 0x400 ;  /* 0x0000040000047882 */ /* 0x000fe20000000000 */
[----:B------:R-:W-:Y:S01]  /*01b0*/  UMOV UR5, 0x1 ;  /* 0x0000000100057882 */ /* 0x000fe20000000000 */
[----:B------:R-:W-:Y:S02]  /*01c0*/  UMOV UR6, 0x100 ;  /* 0x0000010000067882 */ /* 0x000fe40000000000 */
[----:B------:R-:W-:-:S04]  /*01d0*/  UIADD3 UR6, -UR6, 0x100000, URZ ;  /* 0x0010000006067890 */ /* 0x000fc8000fffe13f */
[----:B------:R-:W-:Y:S02]  /*01e0*/  USHF.L.U32 UR7, UR6, 0xb, URZ ;  /* 0x0000000b06077899 */ /* 0x000fe4000800063f */
[----:B------:R-:W-:Y:S02]  /*01f0*/  USHF.L.U32 UR6, UR6, 0x1, URZ ;  /* 0x0000000106067899 */ /* 0x000fe4000800063f */
[----:B0-----:R-:W-:Y:S02]  /*0200*/  ULEA UR8, UR8, UR4, 0x18 ;  /* 0x0000000408087291 */ /* 0x001fe4000f8ec03f */
[----:B------:R-:W-:-:S04]  /*0210*/  UIADD3 UR4, -UR5, 0x100000, URZ ;  /* 0x0010000005047890 */ /* 0x000fc8000fffe13f */
[----:B------:R-:W-:Y:S02]  /*0220*/  USHF.L.U32 UR5, UR4, 0xb, URZ ;  /* 0x0000000b04057899 */ /* 0x000fe4000800063f */
[----:B------:R-:W-:Y:S01]  /*0230*/  USHF.L.U32 UR4, UR4, 0x1, URZ ;  /* 0x0000000104047899 */ /* 0x000fe2000800063f */
[----:B------:R-:W0:Y:S11]  /*0240*/  FENCE.VIEW.ASYNC.S ;  /* 0x00000000000073c6 */ /* 0x000e360000000000 */
[----:B0-----:R0:W1:Y:S01]  /*0250*/  SYNCS.EXCH.64 URZ, [UR8], UR4 ;  /* 0x00000004083f75b2 */ /* 0x0010620008000100 */
[----:B------:R0:W2:Y:S01]  /*0260*/  SYNCS.EXCH.64 URZ, [UR8+0x58], UR6 ;  /* 0x00005806083f75b2 */ /* 0x0000a20008000100 */
[----:B------:R0:W3:Y:S01]  /*0270*/  SYNCS.EXCH.64 URZ, [UR8+0x8], UR4 ;  /* 0x00000804083f75b2 */ /* 0x0000e20008000100 */
[----:B------:R0:W4:Y:S01]  /*0280*/  SYNCS.EXCH.64 URZ, [UR8+0x60], UR6 ;  /* 0x00006006083f75b2 */ /* 0x0001220008000100 */
[----:B------:R0:W0:Y:S01]  /*0290*/  SYNCS.EXCH.64 URZ, [UR8+0x10], UR4 ;  /* 0x00001004083f75b2 */ /* 0x0000220008000100 */
        /* <DEDUP_REMOVED lines=17> */
[----:B------:R-:W-:Y:S01]  /*03b0*/  NOP ;  /* 0x0000000000007918 */ /* 0x000fe20000000000 */
.L_x_3:
[----:B0-----:R-:W-:Y:S05]  /*03c0*/  BSYNC B0 ;  /* 0x0000000000007941 */ /* 0x001fea0003800000 */
.L_x_2:
[----:B------:R-:W0:Y:S01]  /*03d0*/  SHFL.IDX PT, R0, R0, RZ, 0x1f ;  /* 0x00001fff00007589 */ /* 0x000e2200000e0000 */
[----:B------:R-:W-:Y:S01]  /*03e0*/  ELECT P0, URZ, PT ;  /* 0x00000000003f782f */ /* 0x000fe20003800000 */
[----:B------:R-:W5:Y:S01]  /*03f0*/  LDC R2, c[0x0][0x65c] ;  /* 0x00019700ff027b82 */ /* 0x000f620000000800 */
[----:B------:R-:W-:Y:S01]  /*0400*/  SHF.R.S32.HI R6, RZ, 0x1f, R5 ;  /* 0x0000001fff067819 */ /* 0x000fe20000011405 */
[----:B------:R-:W1:Y:S01]  /*0410*/  S2R R3, SR_CTAID.Y ;  /* 0x0000000000037919 */ /* 0x000e620000002600 */
[----:B------:R-:W-:Y:S01]  /*0420*/  UMOV UR4, 0x20 ;  /* 0x0000002000047882 */ /* 0x000fe20000000000 */
[----:B------:R-:W-:Y:S01]  /*0430*/  ISETP.NE.AND P2, PT, R8, RZ, PT ;  /* 0x000000ff0800720c */ /* 0x000fe20003f45270 */
[----:B------:R-:W-:Y:S01]  /*0440*/  NOP ;  /* 0x0000000000007918 */ /* 0x000fe20000000000 */
[----:B------:R-:W2:Y:S01]  /*0450*/  S2R R4, SR_CTAID.X ;  /* 0x0000000000047919 */ /* 0x000ea20000002500 */
[----:B------:R-:W-:Y:S01]  /*0460*/  LEA.HI R6, R6, R5, RZ, 0x2 ;  /* 0x0000000506067211 */ /* 0x000fe200078f10ff */
[----:B------:R-:W-:Y:S01]  /*0470*/  NOP ;  /* 0x0000000000007918 */ /* 0x000fe20000000000 */
[----:B0-----:R-:W-:-:S02]  /*0480*/  ISETP.NE.OR P0, PT, R0, RZ, !P0 ;  /* 0x000000ff0000720c */ /* 0x001fc40004705670 */
[----:B-----5:R-:W-:-:S04]  /*0490*/  ISETP.NE.AND P3, PT, R2, 0x1, PT ;  /* 0x000000010200780c */ /* 0x020fc80003f65270 */
[----:B------:R-:W-:Y:S02]  /*04a0*/  P2R R0, PR, RZ, 0x8 ;  /* 0x00000008ff007803 */ /* 0x000fe40000000000 */
[----:B------:R-:W-:-:S05]  /*04b0*/  LOP3.LUT R0, R6, 0xfffffffc, RZ, 0xc0, !PT ;  /* 0xfffffffc06007812 */ /* 0x000fca00078ec0ff */
[----:B------:R-:W-:Y:S01]  /*04c0*/  VOTEU.ALL UP0, P0 ;  /* 0x00000000003f7886 */ /* 0x000fe20000000000 */
[----:B------:R-:W-:Y:S01]  /*04d0*/  IMAD.IADD R0, R5, 0x1, -R0 ;  /* 0x0000000105007824 */ /* 0x000fe200078e0a00 */
[----:B------:R-:W2:Y:S01]  /*04e0*/  @P3 LDC R17, c[0x0][0x10] ;  /* 0x00000400ff113b82 */ /* 0x000ea20000000800 */
[----:B------:R-:W-:Y:S01]  /*04f0*/  VOTEU.ALL UP1, P0 ;  /* 0x00000000003f7886 */ /* 0x000fe20000020000 */
[----:B-1----:R-:W-:Y:S01]  /*0500*/  @P3 IMAD.MOV.U32 R6, RZ, RZ, R3 ;  /* 0x000000ffff063224 */ /* 0x002fe200078e0003 */
[----:B------:R-:W-:Y:S01]  /*0510*/  @!UP0 UMOV UR6, 0x400 ;  /* 0x0000040000068882 */ /* 0x000fe20000000000 */
[----:B------:R-:W-:-:S04]  /*0520*/  @!UP0 UIADD3 UR4, -UR4, 0x100000, URZ ;  /* 0x0010000004048890 */ /* 0x000fc8000fffe13f */
[----:B------:R-:W-:Y:S02]  /*0530*/  @!UP0 USHF.L.U32 UR5, UR4, 0xb, URZ ;  /* 0x0000000b04058899 */ /* 0x000fe4000800063f */
[----:B------:R-:W-:Y:S01]  /*0540*/  @!UP0 USHF.L.U32 UR4, UR4, 0x1, URZ ;  /* 0x0000000104048899 */ /* 0x000fe2000800063f */
[----:B------:R-:W-:Y:S02]  /*0550*/  @P3 IMAD.MOV.U32 R7, RZ, RZ, RZ ;  /* 0x000000ffff073224 */ /* 0x000fe400078e00ff */
[----:B------:R-:W-:Y:S01]  /*0560*/  IMAD.MOV.U32 R5, RZ, RZ, RZ ;  /* 0x000000ffff057224 */ /* 0x000fe200078e00ff */
[----:B------:R-:W0:Y:S01]  /*0570*/  @!UP0 S2UR UR7, SR_CgaCtaId ;  /* 0x00000000000789c3 */ /* 0x000e220000008800 */
[----:B------:R-:W-:-:S07]  /*0580*/  @P3 IMAD.MOV.U32 R11, RZ, RZ, RZ ;  /* 0x000000ffff0b3224 */ /* 0x000fce00078e00ff */
[----:B------:R-:W1:Y:S01]  /*0590*/  @!P3 LDC R9, c[0x0][0xc] ;  /* 0x00000300ff09bb82 */ /* 0x000e620000000800 */
[----:B--2---:R-:W-:-:S04]  /*05a0*/  @P3 IMAD.WIDE.U32 R16, R4, R17, R6 ;  /* 0x0000001104103225 */ /* 0x004fc800078e0006 */
[----:B------:R-:W-:Y:S01]  /*05b0*/  @P3 IMAD.IADD R17, R17, 0x1, R11 ;  /* 0x0000000111113824 */ /* 0x000fe200078e020b */
[----:B0-----:R-:W-:Y:S01]  /*05c0*/  @!UP0 ULEA UR6, UR7, UR6, 0x18 ;  /* 0x0000000607068291 */ /* 0x001fe2000f8ec03f */
[----:B------:R-:W-:Y:S01]  /*05d0*/  VOTEU.ALL UP0, P0 ;  /* 0x00000000003f7886 */ /* 0x000fe20000000000 */
[----:B------:R-:W-:-:S04]  /*05e0*/  ISETP.NE.AND P0, PT, R0, 0x3, PT ;  /* 0x000000030000780c */ /* 0x000fc80003f05270 */
[----:B------:R-:W-:Y:S01]  /*05f0*/  ISETP.EQ.OR P0, PT, R0, RZ, !P0 ;  /* 0x000000ff0000720c */ /* 0x000fe20004702670 */
[----:B-1----:R-:W-:-:S03]  /*0600*/  @!P3 IMAD.WIDE.U32 R6, R9, R3, R4 ;  /* 0x000000030906b225 */ /* 0x002fc600078e0004 */
[C---:B------:R-:W-:Y:S01]  /*0610*/  ISETP.EQ.AND P0, PT, R8.reuse, RZ, P0 ;  /* 0x000000ff0800720c */ /* 0x040fe20000702270 */
[----:B------:R-:W-:Y:S01]  /*0620*/  VIADD R8, R8, 0xffffffff ;  /* 0xffffffff08087836 */ /* 0x000fe20000000000 */
[----:B------:R-:W0:Y:S02]  /*0630*/  FENCE.VIEW.ASYNC.S ;  /* 0x00000000000073c6 */ /* 0x000e240000000000 */
[----:B0-----:R0:W3:Y:S01]  /*0640*/  @!UP0 SYNCS.EXCH.64 URZ, [UR6+0xc0], UR4 ;  /* 0x0000c004063f85b2 */ /* 0x0010e20008000100 */
[----:B------:R-:W-:Y:S01]  /*0650*/  @!P3 IMAD.MOV.U32 R16, RZ, RZ, R6 ;  /* 0x000000ffff10b224 */ /* 0x000fe200078e0006 */
[----:B------:R-:W-:Y:S01]  /*0660*/  SEL R19, RZ, 0x1, !P0 ;  /* 0x00000001ff137807 */ /* 0x000fe20004000000 */
[----:B------:R-:W-:Y:S01]  /*0670*/  @!P3 IMAD.MOV.U32 R17, RZ, RZ, R7 ;  /* 0x000000ffff11b224 */ /* 0x000fe200078e0007 */
[----:B------:R-:W-:-:S04]  /*0680*/  ISETP.GE.U32.AND P1, PT, R8, 0x2, PT ;  /* 0x000000020800780c */ /* 0x000fc80003f26070 */
[----:B------:R-:W-:Y:S01]  /*0690*/  SEL R19, R19, 0x2, P1 ;  /* 0x0000000213137807 */ /* 0x000fe20000800000 */
[----:B------:R0:W3:Y:S01]  /*06a0*/  @!UP1 SYNCS.EXCH.64 URZ, [UR6+0xc8], UR4 ;  /* 0x0000c804063f95b2 */ /* 0x0000e20008000100 */
[----:B------:R-:W-:Y:S01]  /*06b0*/  NOP ;  /* 0x0000000000007918 */ /* 0x000fe20000000000 */
[----:B---34-:R-:W-:Y:S06]  /*06c0*/  BAR.SYNC.DEFER_BLOCKING 0x0 ;  /* 0x0000000000007b1d */ /* 0x018fec0000010000 */
[----:B------:R-:W-:Y:S05]  /*06d0*/  @!P2 BRA `(.L_x_4) ;  /* 0x000000540088a947 */ /* 0x000fea0003800000 */
[----:B------:R-:W-:-:S13]  /*06e0*/  ISETP.GT.U32.AND P0, PT, R8, 0x1, PT ;  /* 0x000000010800780c */ /* 0x000fda0003f04070 */
[----:B0-----:R-:W-:Y:S05]  /*06f0*/  @P0 EXIT ;  /* 0x000000000000094d */ /* 0x001fea0003800000 */
[----:B------:R-:W-:Y:S01]  /*0700*/  ULDC.64 UR4, c[0x0][0x650] ;  /* 0x0001940000047ab9 */ /* 0x000fe20000000a00 */
[----:B------:R-:W-:Y:S01]  /*0710*/  PRMT R0, RZ, 0x7610, R0 ;  /* 0x00007610ff007816 */ /* 0x000fe20000000000 */
[----:B------:R-:W-:Y:S01]  /*0720*/  IMAD.MOV.U32 R74, RZ, RZ, -0x1 ;  /* 0xffffffffff4a7424 */ /* 0x000fe200078e00ff */
[----:B------:R-:W-:Y:S01]  /*0730*/  ISETP.GE.U32.AND P0, PT, R16, UR4, PT ;  /* 0x0000000410007c0c */ /* 0x000fe2000bf06070 */
[----:B------:R-:W-:Y:S02]  /*0740*/  IMAD.MOV.U32 R75, RZ, RZ, -0x1 ;  /* 0xffffffffff4b7424 */ /* 0x000fe400078e00ff */
[----:B------:R-:W-:Y:S01]  /*0750*/  IMAD.MOV.U32 R23, RZ, RZ, -0x1 ;  /* 0xffffffffff177424 */ /* 0x000fe200078e00ff */
[----:B------:R-:W-:-:S13]  /*0760*/  ISETP.GE.U32.AND.EX P0, PT, R17, UR5, PT, P0 ;  /* 0x0000000511007c0c */ /* 0x000fda000bf06100 */
[----:B------:R-:W-:Y:S05]  /*0770*/  @P0 BRA `(.L_x_5) ;  /* 0x0000000400540947 */ /* 0x000fea0003800000 */
[----:B------:R-:W0:Y:S01]  /*0780*/  LDC.64 R14, c[0x0][0x628] ;  /* 0x00018a00ff0e7b82 */ /* 0x000e220000000a00 */
[----:B------:R-:W-:Y:S02]  /*0790*/  IMAD.MOV.U32 R6, RZ, RZ, R16 ;  /* 0x000000ffff067224 */ /* 0x000fe400078e0010 */
[----:B------:R-:W-:-:S05]  /*07a0*/  IMAD.MOV.U32 R7, RZ, RZ, R17 ;  /* 0x000000ffff077224 */ /* 0x000fca00078e0011 */
[----:B------:R-:W1:Y:S08]  /*07b0*/  LDC R0, c[0x0][0x630] ;  /* 0x00018c00ff007b82 */ /* 0x000e700000000800 */
[----:B------:R-:W2:Y:S01]  /*07c0*/  LDC.64 R20, c[0x0][0x620] ;  /* 0x00018800ff147b82 */ /* 0x000ea20000000a00 */
[----:B0-----:R-:W-:-:S04]  /*07d0*/  ISETP.NE.U32.AND P0, PT, R14, RZ, PT ;  /* 0x000000ff0e00720c */ /* 0x001fc80003f05070 */
[----:B------:R-:W-:-:S13]  /*07e0*/  ISETP.NE.AND.EX P0, PT, R15, RZ, PT, P0 ;  /* 0x000000ff0f00720c */ /* 0x000fda0003f05300 */
[----:B-12---:R-:W-:Y:S05]  /*07f0*/  @!P0 BRA `(.L_x_6) ;  /* 0x0000000000288947 */ /* 0x006fea0003800000 */
[----:B------:R-:W0:Y:S02]  /*0800*/  LDC R11, c[0x0][0x634] ;  /* 0x00018d00ff0b7b82 */ /* 0x000e240000000800 */
[----:B0-----:R-:W-:-:S05]  /*0810*/  IADD3 R11, P0, R16, R11, RZ ;  /* 0x0000000b100b7210 */ /* 0x001fca0007f1e0ff */
[----:B------:R-:W-:-:S04]  /*0820*/  IMAD.X R13, RZ, RZ, R17, P0 ;  /* 0x000000ffff0d7224 */ /* 0x000fc800000e0611 */
[----:B------:R-:W-:-:S04]  /*0830*/  IMAD.WIDE.U32 R6, R13, R14, RZ ;  /* 0x0000000e0d067225 */ /* 0x000fc800078e00ff */
[----:B------:R-:W-:-:S04]  /*0840*/  IMAD.WIDE.U32 R8, P0, R11, R15, R6 ;  /* 0x0000000f0b087225 */ /* 0x000fc80007800006 */
[----:B------:R-:W-:-:S04]  /*0850*/  IMAD.WIDE.U32 R6, R11, R14, RZ ;  /* 0x0000000e0b067225 */ /* 0x000fc800078e00ff */
[----:B------:R-:W-:Y:S01]  /*0860*/  IMAD.X R11, RZ, RZ, RZ, P0 ;  /* 0x000000ffff0b7224 */ /* 0x000fe200000e06ff */
[----:B------:R-:W-:Y:S01]  /*0870*/  IADD3 RZ, P0, R7, R8, RZ ;  /* 0x0000000807ff7210 */ /* 0x000fe20007f1e0ff */
[----:B------:R-:W-:-:S04]  /*0880*/  IMAD.MOV.U32 R10, RZ, RZ, R9 ;  /* 0x000000ffff0a7224 */ /* 0x000fc800078e0009 */
[----:B------:R-:W-:-:S08]  /*0890*/  IMAD.WIDE.U32.X R6, R13, R15, R10, P0 ;  /* 0x0000000f0d067225 */ /* 0x000fd000000e040a */
.L_x_6:
[-CC-:B------:R-:W-:Y:S01]  /*08a0*/  SHF.R.U64 R23, R6, R0.reuse, R7.reuse ;  /* 0x0000000006177219 */ /* 0x180fe20000001207 */
[----:B------:R-:W0:Y:S01]  /*08b0*/  LDC R10, c[0x0][0x618] ;  /* 0x00018600ff0a7b82 */ /* 0x000e220000000800 */
[----:B------:R-:W-:Y:S01]  /*08c0*/  SHF.R.U32.HI R5, RZ, R0, R7 ;  /* 0x00000000ff057219 */ /* 0x000fe20000011607 */
[----:B------:R-:W-:Y:S01]  /*08d0*/  ULDC UR4, c[0x0][0x150] ;  /* 0x0000540000047ab9 */ /* 0x000fe20000000800 */
[----:B------:R-:W-:Y:S02]  /*08e0*/  IADD3 R9, P0, RZ, -R23, RZ ;  /* 0x80000017ff097210 */ /* 0x000fe40007f1e0ff */
[----:B------:R-:W-:-:S03]  /*08f0*/  I2FP.F32.U32 R0, R4 ;  /* 0x0000000400007245 */ /* 0x000fc60000201000 */
[----:B------:R-:W1:Y:S01]  /*0900*/  LDC.64 R28, c[0x0][0x640] ;  /* 0x00019000ff1c7b82 */ /* 0x000e620000000a00 */
[----:B------:R-:W-:Y:S02]  /*0910*/  IMAD.X R11, RZ, RZ, ~R5, P0 ;  /* 0x000000ffff0b7224 */ /* 0x000fe400000e0e05 */
[----:B------:R-:W-:Y:S01]  /*0920*/  FMUL R0, R0, UR4 ;  /* 0x0000000400007c20 */ /* 0x000fe20008400000 */
[----:B------:R-:W-:Y:S01]  /*0930*/  IMAD.WIDE.U32 R6, R9, R20, R16 ;  /* 0x0000001409067225 */ /* 0x000fe200078e0010 */
[----:B------:R-:W-:-:S03]  /*0940*/  ULDC UR4, c[0x0][0x154] ;  /* 0x0000550000047ab9 */ /* 0x000fc60000000800 */
[----:B------:R-:W-:Y:S01]  /*0950*/  IMAD R8, R11, R20, RZ ;  /* 0x000000140b087224 */ /* 0x000fe200078e02ff */
[----:B------:R-:W2:Y:S01]  /*0960*/  LDC R5, c[0x0][0x144] ;  /* 0x00005100ff057b82 */ /* 0x000ea20000000800 */
[----:B------:R-:W3:Y:S02]  /*0970*/  F2I.U32.TRUNC.NTZ R0, R0 ;  /* 0x0000000000007305 */ /* 0x000ee4000020f000 */
[----:B------:R-:W-:-:S04]  /*0980*/  IMAD R9, R9, R21, R8 ;  /* 0x0000001509097224 */ /* 0x000fc800078e0208 */
[----:B------:R-:W-:Y:S01]  /*0990*/  IMAD.IADD R7, R7, 0x1, R9 ;  /* 0x0000000107077824 */ /* 0x000fe200078e0209 */
[----:B------:R-:W4:Y:S01]  /*09a0*/  LDC R12, c[0x0][0x608] ;  /* 0x00018200ff0c7b82 */ /* 0x000f220000000800 */
[----:B------:R-:W-:-:S03]  /*09b0*/  IMAD.MOV.U32 R9, RZ, RZ, -0x1 ;  /* 0xffffffffff097424 */ /* 0x000fc600078e00ff */
[-CC-:B0-----:R-:W-:Y:S02]  /*09c0*/  SHF.R.U64 R20, R6, R10.reuse, R7.reuse ;  /* 0x0000000a06147219 */ /* 0x181fe40000001207 */
[----:B------:R-:W-:Y:S02]  /*09d0*/  I2FP.F32.U32 R6, R3 ;  /* 0x0000000300067245 */ /* 0x000fe40000201000 */
[----:B------:R-:W0:Y:S01]  /*09e0*/  LDC R26, c[0x0][0x658] ;  /* 0x00019600ff1a7b82 */ /* 0x000e220000000800 */
[----:B-1----:R-:W-:Y:S01]  /*09f0*/  ISETP.NE.U32.AND P0, PT, R28, RZ, PT ;  /* 0x000000ff1c00720c */ /* 0x002fe20003f05070 */
[----:B---3--:R-:W-:Y:S01]  /*0a00*/  IMAD.MOV R8, RZ, RZ, -R0 ;  /* 0x000000ffff087224 */ /* 0x008fe200078e0a00 */
[----:B------:R-:W-:Y:S01]  /*0a10*/  SHF.R.U32.HI R7, RZ, R10, R7 ;  /* 0x0000000aff077219 */ /* 0x000fe20000011607 */
[----:B------:R-:W-:Y:S01]  /*0a20*/  FMUL R6, R6, UR4 ;  /* 0x0000000406067c20 */ /* 0x000fe20008400000 */
[----:B------:R-:W-:-:S03]  /*0a30*/  ISETP.NE.AND.EX P0, PT, R29, RZ, PT, P0 ;  /* 0x000000ff1d00720c */ /* 0x000fc60003f05300 */
[----:B------:R-:W1:Y:S01]  /*0a40*/  LDC R14, c[0x0][0x148] ;  /* 0x00005200ff0e7b82 */ /* 0x000e620000000800 */
[----:B--2---:R-:W-:-:S07]  /*0a50*/  IMAD R0, R5, R8, R4 ;  /* 0x0000000805007224 */ /* 0x004fce00078e0204 */
[----:B------:R-:W2:Y:S01]  /*0a60*/  LDC R24, c[0x0][0x600] ;  /* 0x00018000ff187b82 */ /* 0x000ea20000000800 */
[-CC-:B----4-:R-:W-:Y:S02]  /*0a70*/  SHF.R.U64 R30, R20, R12.reuse, R7.reuse ;  /* 0x0000000c141e7219 */ /* 0x190fe40000001207 */
[----:B------:R-:W-:Y:S01]  /*0a80*/  SHF.R.U32.HI R5, RZ, R12, R7 ;  /* 0x0000000cff057219 */ /* 0x000fe20000011607 */
[----:B------:R-:W-:Y:S01]  /*0a90*/  IMAD.MOV.U32 R7, RZ, RZ, 0x1 ;  /* 0x00000001ff077424 */ /* 0x000fe200078e00ff */
[----:B------:R3:W4:Y:S03]  /*0aa0*/  F2I.U32.TRUNC.NTZ R12, R6 ;  /* 0x00000006000c7305 */ /* 0x000726000020f000 */
[----:B------:R-:W1:Y:S01]  /*0ab0*/  LDC R15, c[0x0][0x648] ;  /* 0x00019200ff0f7b82 */ /* 0x000e620000000800 */
[-C--:B0-----:R-:W-:Y:S02]  /*0ac0*/  SHF.L.U32 R4, R9, R26.reuse, RZ ;  /* 0x0000001a09047219 */ /* 0x081fe400000006ff */
[----:B------:R-:W-:-:S02]  /*0ad0*/  SHF.R.U64 R32, R30, R26, R5 ;  /* 0x0000001a1e207219 */ /* 0x000fc40000001205 */
[----:B------:R-:W-:Y:S02]  /*0ae0*/  LOP3.LUT R11, RZ, R4, RZ, 0x33, !PT ;  /* 0x00000004ff0b7212 */ /* 0x000fe400078e33ff */
[-C--:B------:R-:W-:Y:S01]  /*0af0*/  SHF.R.U32.HI R5, RZ, R26.reuse, R5 ;  /* 0x0000001aff057219 */ /* 0x080fe20000011605 */
[----:B------:R-:W0:Y:S01]  /*0b00*/  LDC R21, c[0x0][0x638] ;  /* 0x00018e00ff157b82 */ /* 0x000e220000000800 */
[----:B------:R-:W-:Y:S01]  /*0b10*/  SHF.L.U32 R10, R7, R26, RZ ;  /* 0x0000001a070a7219 */ /* 0x000fe200000006ff */
[----:B------:R-:W-:-:S06]  /*0b20*/  IMAD.MOV.U32 R4, RZ, RZ, R32 ;  /* 0x000000ffff047224 */ /* 0x000fcc00078e0020 */
[----:B------:R-:W0:Y:S01]  /*0b30*/  LDC R74, c[0x0][0x610] ;  /* 0x00018400ff4a7b82 */ /* 0x000e220000000800 */
[----:B---34-:R-:W-:Y:S05]  /*0b40*/  @!P0 BRA `(.L_x_7) ;  /* 0x0000000000288947 */ /* 0x018fea0003800000 */
[----:B------:R-:W3:Y:S02]  /*0b50*/  LDC R9, c[0x0][0x64c] ;  /* 0x00019300ff097b82 */ /* 0x000ee40000000800 */
[----:B---3--:R-:W-:-:S05]  /*0b60*/  IADD3 R9, P0, R32, R9, RZ ;  /* 0x0000000920097210 */ /* 0x008fca0007f1e0ff */
        /* <DEDUP_REMOVED lines=8> */
.L_x_7:
[----:B-1----:R-:W-:Y:S01]  /*0bf0*/  SHF.R.U64 R4, R4, R15, R5 ;  /* 0x0000000f04047219 */ /* 0x002fe20000001205 */
[----:B--2---:R-:W-:Y:S01]  /*0c00*/  VIADD R5, R24, 0xffffffff ;  /* 0xffffffff18057836 */ /* 0x004fe20000000000 */
[----:B------:R-:W-:Y:S01]  /*0c10*/  LOP3.LUT R11, R30, R11, RZ, 0xc0, !PT ;  /* 0x0000000b1e0b7212 */ /* 0x000fe200078ec0ff */
[----:B------:R-:W-:Y:S02]  /*0c20*/  IMAD.MOV R12, RZ, RZ, -R12 ;  /* 0x000000ffff0c7224 */ /* 0x000fe400078e0a0c */
[----:B------:R-:W-:Y:S01]  /*0c30*/  IMAD.MOV R6, RZ, RZ, -R4 ;  /* 0x000000ffff067224 */ /* 0x000fe200078e0a04 */
[----:B------:R-:W-:Y:S01]  /*0c40*/  LOP3.LUT R5, R20, R5, RZ, 0xc0, !PT ;  /* 0x0000000514057212 */ /* 0x000fe200078ec0ff */
[----:B------:R-:W-:Y:S02]  /*0c50*/  @P3 IMAD R0, R14, R12, R3 ;  /* 0x0000000c0e003224 */ /* 0x000fe400078e0203 */
[----:B------:R-:W-:Y:S02]  /*0c60*/  IMAD R11, R10, R4, R11 ;  /* 0x000000040a0b7224 */ /* 0x000fe400078e020b */
[----:B0-----:R-:W-:-:S02]  /*0c70*/  IMAD R3, R6, R21, R32 ;  /* 0x0000001506037224 */ /* 0x001fc400078e0220 */
[----:B------:R-:W-:Y:S02]  /*0c80*/  IMAD R74, R11, R74, R0 ;  /* 0x0000004a0b4a7224 */ /* 0x000fe400078e0200 */
[----:B------:R-:W-:Y:S02]  /*0c90*/  IMAD R3, R3, R24, R5 ;  /* 0x0000001803037224 */ /* 0x000fe400078e0205 */
[----:B------:R-:W-:-:S03]  /*0ca0*/  IMAD.MOV.U32 R0, RZ, RZ, 0x1 ;  /* 0x00000001ff007424 */ /* 0x000fc600078e00ff */
[----:B------:R-:W-:Y:S02]  /*0cb0*/  SEL R75, R3, R74, !P3 ;  /* 0x0000004a034b7207 */ /* 0x000fe40005800000 */
[----:B------:R-:W-:-:S07]  /*0cc0*/  SEL R74, R74, R3, !P3 ;  /* 0x000000034a4a7207 */ /* 0x000fce0005800000 */
.L_x_5:
[----:B------:R-:W-:-:S08]  /*0cd0*/  NOP ;  /* 0x0000000000007918 */ /* 0x000fd00000000000 */
[----:B------:R-:W0:Y:S02]  /*0ce0*/  USETMAXREG.TRY_ALLOC.CTAPOOL UP0, 0xe8 ;  /* 0x000000e8000079c8 */ /* 0x000e240008000600 */
[----:B0-----:R-:W-:-:S13]  /*0cf0*/  PLOP3.LUT P0, PT, PT, PT, UP0, 0x80, 0x0 ;  /* 0x000000000000781c */ /* 0x001fda0003f0f008 */
[----:B------:R-:W-:Y:S05]  /*0d00*/  @!P0 BRA `(.L_x_5) ;  /* 0xfffffffc00f08947 */ /* 0x000fea000383ffff */
[----:B------:R-:W-:Y:S01]  /*0d10*/  ULDC.64 UR4, c[0x0][0x598] ;  /* 0x0001660000047ab9 */ /* 0x000fe20000000a00 */
[----:B------:R-:W-:Y:S01]  /*0d20*/  ULDC.64 UR36, c[0x0][0x208] ;  /* 0x0000820000247ab9 */ /* 0x000fe20000000a00 */
[----:B------:R-:W-:-:S04]  /*0d30*/  ISETP.NE.U32.AND P0, PT, RZ, UR4, PT ;  /* 0x00000004ff007c0c */ /* 0x000fc8000bf05070 */
[----:B------:R-:W-:-:S13]  /*0d40*/  ISETP.NE.AND.EX P0, PT, RZ, UR5, PT, P0 ;  /* 0x00000005ff007c0c */ /* 0x000fda000bf05300 */
[----:B------:R-:W-:Y:S05]  /*0d50*/  @!P0 BRA `(.L_x_8) ;  /* 0x00000000001c8947 */ /* 0x000fea0003800000 */
[----:B------:R-:W0:Y:S02]  /*0d60*/  LDC.64 R4, c[0x0][0x598] ;  /* 0x00016600ff047b82 */ /* 0x000e240000000a00 */
[----:B0-----:R-:W2:Y:S02]  /*0d70*/  LDG.E.64 R4, desc[UR36][R4.64] ;  /* 0x0000002404047981 */ /* 0x001ea4000c1e1b00 */
[----:B--2---:R-:W-:-:S04]  /*0d80*/  ISETP.NE.U32.AND P0, PT, R4, RZ, PT ;  /* 0x000000ff0400720c */ /* 0x004fc80003f05070 */
[----:B------:R-:W-:-:S13]  /*0d90*/  ISETP.NE.AND.EX P0, PT, R5, RZ, PT, P0 ;  /* 0x000000ff0500720c */ /* 0x000fda0003f05300 */
[----:B------:R-:W-:Y:S05]  /*0da0*/  @!P0 BRA `(.L_x_8) ;  /* 0x0000000000088947 */ /* 0x000fea0003800000 */
[----:B------:R0:W5:Y:S01]  /*0db0*/  LD.E R72, desc[UR36][R4.64] ;  /* 0x0000002404487980 */ /* 0x000162000c101900 */
[----:B------:R-:W-:Y:S05]  /*0dc0*/  BRA `(.L_x_9) ;  /* 0x0000000000247947 */ /* 0x000fea0003800000 */
.L_x_8:
[----:B------:R-:W-:Y:S02]  /*0dd0*/  ULDC.64 UR4, c[0x0][0x588] ;  /* 0x0001620000047ab9 */ /* 0x000fe40000000a00 */
[----:B------:R-:W-:-:S04]  /*0de0*/  ISETP.NE.U32.AND P0, PT, RZ, UR4, PT ;  /* 0x00000004ff007c0c */ /* 0x000fc8000bf05070 */
[----:B------:R-:W-:-:S13]  /*0df0*/  ISETP.NE.AND.EX P0, PT, RZ, UR5, PT, P0 ;  /* 0x00000005ff007c0c */ /* 0x000fda000bf05300 */
[----:B------:R-:W-:Y:S05]  /*0e00*/  @!P0 BRA `(.L_x_10) ;  /* 0x00000000000c8947 */ /* 0x000fea0003800000 */
[----:B------:R-:W0:Y:S02]  /*0e10*/  LDC.64 R72, c[0x0][0x588] ;  /* 0x00016200ff487b82 */ /* 0x000e240000000a00 */
[----:B0-----:R1:W5:Y:S01]  /*0e20*/  LDG.E R72, desc[UR36][R72.64] ;  /* 0x0000002448487981 */ /* 0x001362000c1e1900 */
[----:B------:R-:W-:Y:S05]  /*0e30*/  BRA `(.L_x_9) ;  /* 0x0000000000087947 */ /* 0x000fea0003800000 */
.L_x_10:
[----:B------:R-:W-:Y:S02]  /*0e40*/  ULDC UR4, c[0x0][0x580] ;  /* 0x0001600000047ab9 */ /* 0x000fe40000000800 */
[----:B------:R-:W-:-:S07]  /*0e50*/  IMAD.U32 R72, RZ, RZ, UR4 ;  /* 0x00000004ff487e24 */ /* 0x000fce000f8e00ff */
.L_x_9:
[----:B------:R-:W-:Y:S02]  /*0e60*/  ULDC.64 UR4, c[0x0][0x5a0] ;  /* 0x0001680000047ab9 */ /* 0x000fe40000000a00 */
[----:B------:R-:W-:-:S04]  /*0e70*/  ISETP.NE.U32.AND P0, PT, RZ, UR4, PT ;  /* 0x00000004ff007c0c */ /* 0x000fc8000bf05070 */
[----:B------:R-:W-:-:S13]  /*0e80*/  ISETP.NE.AND.EX P0, PT, RZ, UR5, PT, P0 ;  /* 0x00000005ff007c0c */ /* 0x000fda000bf05300 */
[----:B------:R-:W-:Y:S05]  /*0e90*/  @!P0 BRA `(.L_x_11) ;  /* 0x00000000001c8947 */ /* 0x000fea0003800000 */
[----:B0-----:R-:W0:Y:S02]  /*0ea0*/  LDC.64 R4, c[0x0][0x5a0] ;  /* 0x00016800ff047b82 */ /* 0x001e240000000a00 */
[----:B0-----:R-:W2:Y:S02]  /*0eb0*/  LDG.E.64 R4, desc[UR36][R4.64] ;  /* 0x0000002404047981 */ /* 0x001ea4000c1e1b00 */
[----:B--2---:R-:W-:-:S04]  /*0ec0*/  ISETP.NE.U32.AND P0, PT, R4, RZ, PT ;  /* 0x000000ff0400720c */ /* 0x004fc80003f05070 */
[----:B------:R-:W-:-:S13]  /*0ed0*/  ISETP.NE.AND.EX P0, PT, R5, RZ, PT, P0 ;  /* 0x000000ff0500720c */ /* 0x000fda0003f05300 */
[----:B------:R-:W-:Y:S05]  /*0ee0*/  @!P0 BRA `(.L_x_11) ;  /* 0x0000000000088947 */ /* 0x000fea0003800000 */
[----:B-1----:R0:W5:Y:S01]  /*0ef0*/  LD.E R73, desc[UR36][R4.64] ;  /* 0x0000002404497980 */ /* 0x002162000c101900 */
[----:B------:R-:W-:Y:S05]  /*0f00*/  BRA `(.L_x_12) ;  /* 0x0000000000247947 */ /* 0x000fea0003800000 */
.L_x_11:
[----:B------:R-:W-:Y:S02]  /*0f10*/  ULDC.64 UR4, c[0x0][0x590] ;  /* 0x0001640000047ab9 */ /* 0x000fe40000000a00 */
[----:B------:R-:W-:-:S04]  /*0f20*/  ISETP.NE.U32.AND P0, PT, RZ, UR4, PT ;  /* 0x00000004ff007c0c */ /* 0x000fc8000bf05070 */
[----:B------:R-:W-:-:S13]  /*0f30*/  ISETP.NE.AND.EX P0, PT, RZ, UR5, PT, P0 ;  /* 0x00000005ff007c0c */ /* 0x000fda000bf05300 */
[----:B------:R-:W-:Y:S05]  /*0f40*/  @!P0 BRA `(.L_x_13) ;  /* 0x00000000000c8947 */ /* 0x000fea0003800000 */
[----:B0-----:R-:W1:Y:S02]  /*0f50*/  LDC.64 R4, c[0x0][0x590] ;  /* 0x00016400ff047b82 */ /* 0x001e640000000a00 */
[----:B-1----:R1:W5:Y:S01]  /*0f60*/  LDG.E R73, desc[UR36][R4.64] ;  /* 0x0000002404497981 */ /* 0x002362000c1e1900 */
[----:B------:R-:W-:Y:S05]  /*0f70*/  BRA `(.L_x_12) ;  /* 0x0000000000087947 */ /* 0x000fea0003800000 */
.L_x_13:
[----:B------:R-:W-:Y:S02]  /*0f80*/  ULDC UR4, c[0x0][0x584] ;  /* 0x0001610000047ab9 */ /* 0x000fe40000000800 */
[----:B-1----:R-:W-:-:S07]  /*0f90*/  IMAD.U32 R73, RZ, RZ, UR4 ;  /* 0x00000004ff497e24 */ /* 0x002fce000f8e00ff */
.L_x_12:
[----:B------:R-:W-:-:S13]  /*0fa0*/  LOP3.LUT P0, RZ, R0, 0xff, RZ, 0xc0, !PT ;  /* 0x000000ff00ff7812 */ /* 0x000fda000780c0ff */
[----:B------:R-:W-:Y:S05]  /*0fb0*/  @!P0 EXIT ;  /* 0x000000000000894d */ /* 0x000fea0003800000 */
[----:B------:R-:W-:Y:S01]  /*0fc0*/  ULDC UR4, c[0x0][0x28c] ;  /* 0x0000a30000047ab9 */ /* 0x000fe20000000800 */
[----:B------:R-:W-:Y:S01]  /*0fd0*/  LOP3.LUT R88, R19, 0x1, RZ, 0xfc, !PT ;  /* 0x0000000113587812 */ /* 0x000fe200078efcff */
[----:B------:R-:W-:Y:S01]  /*0fe0*/  UIADD3 UR4, UR4, 0x1f, URZ ;  /* 0x0000001f04047890 */ /* 0x000fe2000fffe03f */
[----:B------:R-:W-:Y:S01]  /*0ff0*/  UMOV UR38, URZ ;  /* 0x0000003f00267c82 */ /* 0x000fe20008000000 */
[----:B------:R-:W-:Y:S02]  /*1000*/  UMOV UR39, URZ ;  /* 0x0000003f00277c82 */ /* 0x000fe40008000000 */
[----:B------:R-:W-:-:S04]  /*1010*/  USHF.R.S32.HI UR5, URZ, 0x1f, UR4 ;  /* 0x0000001f3f057899 */ /* 0x000fc80008011404 */
[----:B------:R-:W-:-:S04]  /*1020*/  ULEA.HI UR5, UR5, UR4, URZ, 0x5 ;  /* 0x0000000405057291 */ /* 0x000fc8000f8f283f */
[----:B------:R-:W-:-:S12]  /*1030*/  USHF.R.S32.HI UR40, URZ, 0x5, UR5 ;  /* 0x000000053f287899 */ /* 0x000fd80008011405 */
.L_x_125:
[----:B------:R-:W-:Y:S01]  /*1040*/  LOP3.LUT R0, R18, 0x80, RZ, 0xc0, !PT ;  /* 0x0000008012007812 */ /* 0x000fe200078ec0ff */
[----:B------:R-:W2:Y:S01]  /*1050*/  S2UR UR6, SR_CgaCtaId ;  /* 0x00000000000679c3 */ /* 0x000ea20000008800 */
[----:B------:R-:W-:Y:S02]  /*1060*/  UMOV UR41, 0x400 ;  /* 0x0000040000297882 */ /* 0x000fe40000000000 */
[----:B------:R-:W-:-:S06]  /*1070*/  SHF.R.U32.HI R0, RZ, 0x7, R0 ;  /* 0x00000007ff007819 */ /* 0x000fcc0000011600 */
[----:B---3--:R-:W3:Y:S01]  /*1080*/  SHFL.IDX PT, R0, R0, RZ, 0x1f ;  /* 0x00001fff00007589 */ /* 0x008ee200000e0000 */
[----:B--2---:R-:W-:Y:S01]  /*1090*/  ULEA UR41, UR6, UR41, 0x18 ;  /* 0x0000002906297291 */ /* 0x004fe2000f8ec03f */
[----:B---3--:R-:W-:-:S13]  /*10a0*/  R2UR UR4, R0 ;  /* 0x00000000000472ca */ /* 0x008fda00000e0000 */
[----:B------:R-:W-:-:S04]  /*10b0*/  ULEA.HI UR5, UR4, UR4, URZ, 0x1 ;  /* 0x0000000404057291 */ /* 0x000fc8000f8f083f */
[----:B------:R-:W-:-:S04]  /*10c0*/  ULOP3.LUT UR5, UR5, 0xffffe, URZ, 0xc0, !UPT ;  /* 0x000ffffe05057892 */ /* 0x000fc8000f8ec03f */
[----:B------:R-:W-:-:S03]  /*10d0*/  UIADD3 UR5, UR4, -UR5, URZ ;  /* 0x8000000504057290 */ /* 0x000fc6000fffe03f */
[----:B------:R-:W-:Y:S01]  /*10e0*/  ULDC UR4, c[0x0][0x28c] ;  /* 0x0000a30000047ab9 */ /* 0x000fe20000000800 */
[----:B------:R-:W-:Y:S01]  /*10f0*/  ULEA UR5, UR5, UR41, 0xc ;  /* 0x0000002905057291 */ /* 0x000fe2000f8e603f */
[----:B------:R-:W-:-:S03]  /*1100*/  ISETP.LT.AND P0, PT, RZ, UR4, PT ;  /* 0x00000004ff007c0c */ /* 0x000fc6000bf01270 */
[----:B------:R-:W-:-:S04]  /*1110*/  UIADD3 UR5, UR5, 0x180, URZ ;  /* 0x0000018005057890 */ /* 0x000fc8000fffe03f */
[----:B------:R-:W-:-:S04]  /*1120*/  USHF.R.U32.HI UR5, URZ, 0x4, UR5 ;  /* 0x000000043f057899 */ /* 0x000fc80008011605 */
[----:B------:R-:W-:-:S04]  /*1130*/  ULOP3.LUT UR5, UR5, 0x3fff, URZ, 0xc0, !UPT ;  /* 0x00003fff05057892 */ /* 0x000fc8000f8ec03f */
[----:B------:R-:W-:Y:S01]  /*1140*/  ULOP3.LUT UR42, UR5, 0x10000, URZ, 0xfc, !UPT ;  /* 0x00010000052a7892 */ /* 0x000fe2000f8efc3f */
[----:B01--45:R-:W-:Y:S11]  /*1150*/  @P0 BRA `(.L_x_14) ;  /* 0x0000000000400947 */ /* 0x033ff60003800000 */
[----:B------:R-:W-:Y:S01]  /*1160*/  MOV R0, 0x0 ;  /* 0x0000000000007802 */ /* 0x000fe20000000f00 */
[----:B------:R-:W-:Y:S01]  /*1170*/  ULDC.64 UR4, c[0x4][0x68] ;  /* 0x01001a0000047ab9 */ /* 0x000fe20000000a00 */
[----:B------:R-:W-:Y:S01]  /*1180*/  ULDC.64 UR6, c[0x4][0x8] ;  /* 0x0100020000067ab9 */ /* 0x000fe20000000a00 */
[----:B01----:R-:W-:Y:S01]  /*1190*/  IMAD.U32 R4, RZ, RZ, UR4 ;  /* 0x00000004ff047e24 */ /* 0x003fe2000f8e00ff */
[----:B------:R0:W1:Y:S01]  /*11a0*/  LDC.64 R14, c[0x4][R0] ;  /* 0x01000000000e7b82 */ /* 0x0000620000000a00 */
[----:B------:R-:W-:Y:S01]  /*11b0*/  IMAD.U32 R5, RZ, RZ, UR5 ;  /* 0x00000005ff057e24 */ /* 0x000fe2000f8e00ff */
[----:B------:R-:W-:Y:S01]  /*11c0*/  ULDC.64 UR4, c[0x4][0x70] ;  /* 0x01001c0000047ab9 */ /* 0x000fe20000000a00 */
[----:B------:R-:W-:Y:S02]  /*11d0*/  IMAD.U32 R10, RZ, RZ, UR6 ;  /* 0x00000006ff0a7e24 */ /* 0x000fe4000f8e00ff */
[----:B------:R-:W-:Y:S02]  /*11e0*/  IMAD.U32 R6, RZ, RZ, UR4 ;  /* 0x00000004ff067e24 */ /* 0x000fe4000f8e00ff */
[----:B------:R-:W-:-:S02]  /*11f0*/  IMAD.U32 R7, RZ, RZ, UR5 ;  /* 0x00000005ff077e24 */ /* 0x000fc4000f8e00ff */
[----:B------:R-:W-:Y:S02]  /*1200*/  IMAD.U32 R11, RZ, RZ, UR7 ;  /* 0x00000007ff0b7e24 */ /* 0x000fe4000f8e00ff */
[----:B------:R-:W-:Y:S02]  /*1210*/  IMAD.MOV.U32 R8, RZ, RZ, 0x1e1 ;  /* 0x000001e1ff087424 */ /* 0x000fe400078e00ff */
[----:B------:R-:W-:Y:S02]  /*1220*/  IMAD.MOV.U32 R12, RZ, RZ, 0x1 ;  /* 0x00000001ff0c7424 */ /* 0x000fe400078e00ff */
[----:B0-----:R-:W-:-:S07]  /*1230*/  IMAD.MOV.U32 R13, RZ, RZ, RZ ;  /* 0x000000ffff0d7224 */ /* 0x001fce00078e00ff */
[----:B------:R-:W-:-:S07]  /*1240*/  LEPC R20, `(.L_x_14) ;  /* 0x000000001014794e */ /* 0x000fce0000000000 */
[----:B-1---5:R-:W-:Y:S05]  /*1250*/  CALL.ABS.NOINC R14 ;  /* 0x000000000e007343 */ /* 0x022fea0003c00000 */
.L_x_14:
[----:B------:R-:W-:-:S13]  /*1260*/  ISETP.NE.AND P0, PT, R88, 0x3, PT ;  /* 0x000000035800780c */ /* 0x000fda0003f05270 */
[----:B------:R-:W-:Y:S05]  /*1270*/  @!P0 BRA `(.L_x_15) ;  /* 0x0000000000048947 */ /* 0x000fea0003800000 */
[----:B------:R-:W-:Y:S01]  /*1280*/  BPT.TRAP 0x1 ;  /* 0x000000040000795c */ /* 0x000fe20000300000 */
.L_x_15:
[----:B------:R-:W-:Y:S02]  /*1290*/  IMAD.U32 R3, RZ, RZ, UR39 ;  /* 0x00000027ff037e24 */ /* 0x000fe4000f8e00ff */
[----:B------:R-:W-:-:S03]  /*12a0*/  IMAD.U32 R0, RZ, RZ, UR38 ;  /* 0x00000026ff007e24 */ /* 0x000fc6000f8e00ff */
[----:B------:R-:W-:Y:S02]  /*12b0*/  LEA R3, R3, UR41, 0x3 ;  /* 0x0000002903037c11 */ /* 0x000fe4000f8e18ff */
[----:B------:R-:W-:-:S04]  /*12c0*/  SHF.L.U32 R0, R0, 0x1f, RZ ;  /* 0x0000001f00007819 */ /* 0x000fc800000006ff */
[----:B------:R2:W3:Y:S01]  /*12d0*/  SYNCS.PHASECHK.TRANS64.TRYWAIT P1, [R3+URZ], R0 ;  /* 0x00000000030075a7 */ /* 0x0004e2000802017f */
[----:B------:R-:W-:Y:S05]  /*12e0*/  @!P0 BRA `(.L_x_16) ;  /* 0x0000000000048947 */ /* 0x000fea0003800000 */
[----:B------:R-:W-:Y:S01]  /*12f0*/  BPT.TRAP 0x1 ;  /* 0x000000040000795c */ /* 0x000fe20000300000 */
.L_x_16:
[----:B---3--:R-:W-:Y:S05]  /*1300*/  @P1 BRA `(.L_x_17) ;  /* 0x0000000000081947 */ /* 0x008fea0003800000 */
[----:B------:R-:W3:Y:S02]  /*1310*/  SYNCS.PHASECHK.TRANS64.TRYWAIT P1, [R3+URZ], R0 ;  /* 0x00000000030075a7 */ /* 0x000ee4000802017f */
[----:B---3--:R-:W-:Y:S05]  /*1320*/  @!P1 BRA `(.L_x_18) ;  /* 0x0000006000fc9947 */ /* 0x008fea0003800000 */
.L_x_17:
[----:B------:R-:W-:-:S04]  /*1330*/  UISETP.LT.AND UP0, UPT, UR40, 0x1, UPT ;  /* 0x000000012800788c */ /* 0x000fc8000bf01270 */
[----:B------:R-:W-:-:S06]  /*1340*/  USEL UR4, UR40, 0x1, UP0 ;  /* 0x0000000128047887 */ /* 0x000fcc0008000000 */
[----:B--23--:R-:W-:Y:S01]  /*1350*/  IMAD.U32 R0, RZ, RZ, UR4 ;  /* 0x00000004ff007e24 */ /* 0x00cfe2000f8e00ff */
[----:B------:R-:W-:Y:S05]  /*1360*/  WARPSYNC.ALL ;  /* 0x0000000000007948 */ /* 0x000fea0003800000 */
[----:B------:R-:W-:-:S04]  /*1370*/  IADD3 R0, -R0, UR40, RZ ;  /* 0x0000002800007c10 */ /* 0x000fc8000fffe1ff */
[----:B------:R-:W-:Y:S01]  /*1380*/  ISETP.GE.AND P1, PT, R0, 0x1, PT ;  /* 0x000000010000780c */ /* 0x000fe20003f26270 */
[----:B------:R-:W-:Y:S01]  /*1390*/  UIADD3 UR4, UR41, 0x2c180, URZ ;  /* 0x0002c18029047890 */ /* 0x000fe2000fffe03f */
[----:B------:R-:W-:Y:S01]  /*13a0*/  WARPGROUP.ARRIVE ;  /* 0x00000000000079c5 */ /* 0x000fe20000000000 */
[----:B------:R-:W-:Y:S02]  /*13b0*/  ULEA UR5, UR39, UR42, 0xa ;  /* 0x0000002a27057291 */ /* 0x000fe4000f8e503f */
[----:B------:R-:W-:Y:S01]  /*13c0*/  USHF.R.U32.HI UR4, URZ, 0x4, UR4 ;  /* 0x000000043f047899 */ /* 0x000fe20008011604 */
[----:B------:R-:W-:Y:S01]  /*13d0*/  UMOV UR9, 0x80000020 ;  /* 0x8000002000097882 */ /* 0x000fe20000000000 */
[----:B------:R-:W-:Y:S02]  /*13e0*/  UMOV UR11, 0x80000020 ;  /* 0x80000020000b7882 */ /* 0x000fe40000000000 */
[----:B------:R-:W-:Y:S01]  /*13f0*/  ULOP3.LUT UR4, UR4, 0x3fff, URZ, 0xc0, !UPT ;  /* 0x00003fff04047892 */ /* 0x000fe2000f8ec03f */
[----:B------:R-:W-:Y:S01]  /*1400*/  UMOV UR8, UR5 ;  /* 0x0000000500087c82 */ /* 0x000fe20008000000 */
[----:B------:R-:W-:-:S02]  /*1410*/  UMOV UR13, UR9 ;  /* 0x00000009000d7c82 */ /* 0x000fc40008000000 */
[----:B------:R-:W-:Y:S01]  /*1420*/  ULOP3.LUT UR4, UR4, 0x10000, URZ, 0xfc, !UPT ;  /* 0x0001000004047892 */ /* 0x000fe2000f8efc3f */
[----:B------:R-:W-:Y:S01]  /*1430*/  UMOV UR12, UR8 ;  /* 0x00000008000c7c82 */ /* 0x000fe20008000000 */
[----:B------:R-:W-:Y:S02]  /*1440*/  UMOV UR15, 0x80000020 ;  /* 0x80000020000f7882 */ /* 0x000fe40000000000 */
[----:B------:R-:W-:Y:S01]  /*1450*/  UIMAD UR10, UR39, 0xc0, UR4 ;  /* 0x000000c0270a78a4 */ /* 0x000fe2000f8e0204 */
[----:B------:R-:W-:Y:S01]  /*1460*/  UMOV UR16, UR8 ;  /* 0x0000000800107c82 */ /* 0x000fe20008000000 */
[----:B------:R-:W-:Y:S02]  /*1470*/  UMOV UR17, UR9 ;  /* 0x0000000900117c82 */ /* 0x000fe40008000000 */
[----:B------:R-:W-:Y:S02]  /*1480*/  UIADD3 UR14, UR10, 0x40, URZ ;  /* 0x000000400a0e7890 */ /* 0x000fe4000fffe03f */
[----:B------:R-:W-:Y:S01]  /*1490*/  UIADD3 UR18, UR10, 0x80, URZ ;  /* 0x000000800a127890 */ /* 0x000fe2000fffe03f */
[----:B------:R-:W-:-:S02]  /*14a0*/  UMOV UR19, 0x80000020 ;  /* 0x8000002000137882 */ /* 0x000fc40000000000 */
[----:B------:R-:W-:Y:S01]  /*14b0*/  HGMMA.64x16x16.F32.BF16 R64, gdesc[UR8], RZ, !UPT, gsb0 ;  /* 0x00200000084079f0 */ /* 0x000fe2000c0018ff */
[----:B------:R-:W-:Y:S02]  /*14c0*/  UIADD3 UR6, UR5, 0x200, URZ ;  /* 0x0000020005067890 */ /* 0x000fe4000fffe03f */
[----:B------:R-:W-:Y:S01]  /*14d0*/  UIADD3 UR8, UR5, 0x2, URZ ;  /* 0x0000000205087890 */ /* 0x000fe2000fffe03f */
[----:B------:R-:W-:Y:S01]  /*14e0*/  UMOV UR9, 0x80000020 ;  /* 0x8000002000097882 */ /* 0x000fe20000000000 */
[----:B------:R-:W-:Y:S01]  /*14f0*/  UIADD3 UR5, UR5, 0x202, URZ ;  /* 0x0000020205057890 */ /* 0x000fe2000fffe03f */
[----:B------:R-:W-:Y:S02]  /*1500*/  WARPGROUP.DEPBAR.LE gsb0, 0x0 ;  /* 0x00008000000079c5 */ /* 0x000fe40000010000 */
[----:B------:R-:W-:-:S06]  /*1510*/  WARPGROUP.ARRIVE ;  /* 0x00000000000079c5 */ /* 0x000fcc0000000000 */
[----:B------:R-:W-:Y:S03]  /*1520*/  HGMMA.64x16x16.F32.BF16 R48, gdesc[UR12], RZ, !UPT, gsb0 ;  /* 0x002000000c3079f0 */ /* 0x000fe6000c0018ff */
[----:B------:R-:W-:Y:S02]  /*1530*/  WARPGROUP.DEPBAR.LE gsb0, 0x0 ;  /* 0x00008000000079c5 */ /* 0x000fe40000010000 */
[----:B------:R-:W-:-:S06]  /*1540*/  WARPGROUP.ARRIVE ;  /* 0x00000000000079c5 */ /* 0x000fcc0000000000 */
[----:B------:R-:W-:Y:S01]  /*1550*/  HGMMA.64x16x16.F32.BF16 R32, gdesc[UR16], RZ, !UPT, gsb0 ;  /* 0x00200000102079f0 */ /* 0x000fe2000c0018ff */
[----:B------:R-:W-:Y:S01]  /*1560*/  UMOV UR16, UR6 ;  /* 0x0000000600107c82 */ /* 0x000fe20008000000 */
[----:B------:R-:W-:Y:S01]  /*1570*/  UMOV UR17, 0x80000020 ;  /* 0x8000002000117882 */ /* 0x000fe20000000000 */
[----:B------:R-:W-:Y:S01]  /*1580*/  UMOV UR12, UR16 ;  /* 0x00000010000c7c82 */ /* 0x000fe20008000000 */
[----:B------:R-:W-:Y:S01]  /*1590*/  UMOV UR13, UR17 ;  /* 0x00000011000d7c82 */ /* 0x000fe20008000000 */
[----:B------:R-:W-:Y:S01]  /*15a0*/  UIADD3 UR6, UR10, 0x2, URZ ;  /* 0x000000020a067890 */ /* 0x000fe2000fffe03f */
[----:B------:R-:W-:Y:S02]  /*15b0*/  WARPGROUP.DEPBAR.LE gsb0, 0x0 ;  /* 0x00008000000079c5 */ /* 0x000fe40000010000 */
[----:B------:R-:W-:-:S06]  /*15c0*/  WARPGROUP.ARRIVE ;  /* 0x00000000000079c5 */ /* 0x000fcc0000000000 */
[----:B------:R-:W-:Y:S01]  /*15d0*/  HGMMA.64x16x16.F32.BF16 R24, gdesc[UR16], RZ, !UPT, gsb0 ;  /* 0x00200000101879f0 */ /* 0x000fe2000c0018ff */
[----:B------:R-:W-:Y:S01]  /*15e0*/  UMOV UR18, UR10 ;  /* 0x0000000a00127c82 */ /* 0x000fe20008000000 */
[----:B------:R-:W-:Y:S01]  /*15f0*/  UMOV UR19, UR11 ;  /* 0x0000000b00137c82 */ /* 0x000fe20008000000 */
[----:B------:R-:W-:Y:S01]  /*1600*/  UMOV UR11, 0x80000020 ;  /* 0x80000020000b7882 */ /* 0x000fe20000000000 */
[----:B------:R-:W-:Y:S02]  /*1610*/  WARPGROUP.DEPBAR.LE gsb0, 0x0 ;  /* 0x00008000000079c5 */ /* 0x000fe40000010000 */
[----:B------:R-:W-:-:S06]  /*1620*/  WARPGROUP.ARRIVE ;  /* 0x00000000000079c5 */ /* 0x000fcc0000000000 */
[----:B------:R-:W-:Y:S01]  /*1630*/  HGMMA.64x16x16.F32.BF16 R40, gdesc[UR12], RZ, !UPT, gsb0 ;  /* 0x002000000c2879f0 */ /* 0x000fe2000c0018ff */
[----:B------:R-:W-:Y:S01]  /*1640*/  UIADD3 UR14, UR10, 0x82, URZ ;  /* 0x000000820a0e7890 */ /* 0x000fe2000fffe03f */
[----:B------:R-:W-:Y:S01]  /*1650*/  UMOV UR12, UR8 ;  /* 0x00000008000c7c82 */ /* 0x000fe20008000000 */
[----:B------:R-:W-:Y:S01]  /*1660*/  UMOV UR13, UR9 ;  /* 0x00000009000d7c82 */ /* 0x000fe20008000000 */
[----:B------:R-:W-:Y:S01]  /*1670*/  UMOV UR15, 0x80000020 ;  /* 0x80000020000f7882 */ /* 0x000fe20000000000 */
[----:B------:R-:W-:Y:S02]  /*1680*/  WARPGROUP.DEPBAR.LE gsb0, 0x0 ;  /* 0x00008000000079c5 */ /* 0x000fe40000010000 */
[----:B------:R-:W-:-:S06]  /*1690*/  WARPGROUP.ARRIVE ;  /* 0x00000000000079c5 */ /* 0x000fcc0000000000 */
[----:B------:R-:W-:Y:S01]  /*16a0*/  HGMMA.64x16x16.F32.BF16 R56, gdesc[UR16], RZ, !UPT, gsb0 ;  /* 0x00200000103879f0 */ /* 0x000fe2000c0018ff */
[----:B------:R-:W-:Y:S01]  /*16b0*/  UIADD3 UR18, UR10, 0x42, URZ ;  /* 0x000000420a127890 */ /* 0x000fe2000fffe03f */
[----:B------:R-:W-:Y:S02]  /*16c0*/  UMOV UR16, UR8 ;  /* 0x0000000800107c82 */ /* 0x000fe40008000000 */
[----:B------:R-:W-:Y:S01]  /*16d0*/  UMOV UR10, UR6 ;  /* 0x00000006000a7c82 */ /* 0x000fe20008000000 */
[----:B------:R-:W-:Y:S01]  /*16e0*/  UMOV UR17, UR9 ;  /* 0x0000000900117c82 */ /* 0x000fe20008000000 */
[----:B------:R-:W-:Y:S01]  /*16f0*/  UMOV UR19, 0x80000020 ;  /* 0x8000002000137882 */ /* 0x000fe20000000000 */
[----:B------:R-:W-:Y:S02]  /*1700*/  WARPGROUP.DEPBAR.LE gsb0, 0x0 ;  /* 0x00008000000079c5 */ /* 0x000fe40000010000 */
[----:B------:R-:W-:-:S06]  /*1710*/  WARPGROUP.ARRIVE ;  /* 0x00000000000079c5 */ /* 0x000fcc0000000000 */
[----:B------:R-:W-:Y:S03]  /*1720*/  HGMMA.64x16x16.F32.BF16 R64, gdesc[UR8], R64, gsb0 ;  /* 0x00200000084079f0 */ /* 0x000fe60008001840 */
[----:B------:R-:W-:Y:S02]  /*1730*/  WARPGROUP.DEPBAR.LE gsb0, 0x0 ;  /* 0x00008000000079c5 */ /* 0x000fe40000010000 */
[----:B------:R-:W-:-:S06]  /*1740*/  WARPGROUP.ARRIVE ;  /* 0x00000000000079c5 */ /* 0x000fcc0000000000 */
[----:B------:R-:W-:Y:S03]  /*1750*/  HGMMA.64x16x16.F32.BF16 R48, gdesc[UR16], R48, gsb0 ;  /* 0x00200000103079f0 */ /* 0x000fe60008001830 */
[----:B------:R-:W-:Y:S02]  /*1760*/  WARPGROUP.DEPBAR.LE gsb0, 0x0 ;  /* 0x00008000000079c5 */ /* 0x000fe40000010000 */
[----:B------:R-:W-:-:S06]  /*1770*/  WARPGROUP.ARRIVE ;  /* 0x00000000000079c5 */ /* 0x000fcc0000000000 */
[----:B------:R-:W-:Y:S01]  /*1780*/  HGMMA.64x16x16.F32.BF16 R32, gdesc[UR12], R32, gsb0 ;  /* 0x002000000c2079f0 */ /* 0x000fe20008001820 */
[----:B------:R-:W-:Y:S01]  /*1790*/  UMOV UR12, UR5 ;  /* 0x00000005000c7c82 */ /* 0x000fe20008000000 */
[----:B------:R-:W-:Y:S01]  /*17a0*/  UMOV UR13, 0x80000020 ;  /* 0x80000020000d7882 */ /* 0x000fe20000000000 */
[----:B------:R-:W-:Y:S01]  /*17b0*/  UMOV UR16, UR12 ;  /* 0x0000000c00107c82 */ /* 0x000fe20008000000 */
[----:B------:R-:W-:Y:S01]  /*17c0*/  UMOV UR17, UR13 ;  /* 0x0000000d00117c82 */ /* 0x000fe20008000000 */
[----:B------:R-:W-:Y:S01]  /*17d0*/  UMOV UR8, UR12 ;  /* 0x0000000c00087c82 */ /* 0x000fe20008000000 */
[----:B------:R-:W-:Y:S01]  /*17e0*/  UMOV UR9, UR13 ;  /* 0x0000000d00097c82 */ /* 0x000fe20008000000 */
        /* <DEDUP_REMOVED lines=8> */
[----:B------:R-:W-:Y:S03]  /*1870*/  HGMMA.64x16x16.F32.BF16 R56, gdesc[UR8], R56, gsb0 ;  /* 0x00200000083879f0 */ /* 0x000fe60008001838 */
[----:B------:R-:W-:Y:S02]  /*1880*/  WARPGROUP.DEPBAR.LE gsb0, 0x0 ;  /* 0x00008000000079c5 */ /* 0x000fe40000010000 */
[----:B------:R-:W-:Y:S05]  /*1890*/  @!P1 BRA `(.L_x_19) ;  /* 0x0000000400c89947 */ /* 0x000fea0003800000 */
[----:B------:R-:W-:Y:S01]  /*18a0*/  UIADD3 UR5, UR39, 0x1, URZ ;  /* 0x0000000127057890 */ /* 0x000fe2000fffe03f */
[----:B------:R-:W-:-:S03]  /*18b0*/  IMAD.MOV.U32 R3, RZ, RZ, R0 ;  /* 0x000000ffff037224 */ /* 0x000fc600078e0000 */
[----:B------:R-:W-:-:S04]  /*18c0*/  UISETP.NE.AND UP0, UPT, UR5, 0xb, UPT ;  /* 0x0000000b0500788c */ /* 0x000fc8000bf05270 */
[----:B------:R-:W-:Y:S02]  /*18d0*/  USEL UR6, URZ, 0x1, UP0 ;  /* 0x000000013f067887 */ /* 0x000fe40008000000 */
[----:B------:R-:W-:Y:S02]  /*18e0*/  USEL UR5, UR5, URZ, UP0 ;  /* 0x0000003f05057287 */ /* 0x000fe40008000000 */
[----:B------:R-:W-:-:S06]  /*18f0*/  ULOP3.LUT UR6, UR38, UR6, URZ, 0x3c, !UPT ;  /* 0x0000000626067292 */ /* 0x000fcc000f8e3c3f */
[----:B------:R-:W-:Y:S01]  /*1900*/  IMAD.U32 R6, RZ, RZ, UR6 ;  /* 0x00000006ff067e24 */ /* 0x000fe2000f8e00ff */
[----:B------:R-:W-:-:S06]  /*1910*/  UMOV UR6, UR39 ;  /* 0x0000002700067c82 */ /* 0x000fcc0008000000 */
.L_x_26:
[----:B------:R-:W-:Y:S05]  /*1920*/  @!P0 BRA `(.L_x_20) ;  /* 0x0000000000048947 */ /* 0x000fea0003800000 */
[----:B------:R-:W-:Y:S01]  /*1930*/  BPT.TRAP 0x1 ;  /* 0x000000040000795c */ /* 0x000fe20000300000 */
.L_x_20:
[----:B------:R-:W-:Y:S01]  /*1940*/  ULEA UR7, UR5, UR41, 0x3 ;  /* 0x0000002905077291 */ /* 0x000fe2000f8e183f */
[----:B01----:R-:W-:-:S08]  /*1950*/  SHF.L.U32 R4, R6, 0x1f, RZ ;  /* 0x0000001f06047819 */ /* 0x003fd000000006ff */
[----:B------:R0:W1:Y:S01]  /*1960*/  SYNCS.PHASECHK.TRANS64.TRYWAIT P1, [UR7], R4 ;  /* 0x00000004ff0075a7 */ /* 0x0000620008020147 */
[----:B------:R-:W-:Y:S05]  /*1970*/  @!P0 BRA `(.L_x_21) ;  /* 0x0000000000048947 */ /* 0x000fea0003800000 */
[----:B------:R-:W-:Y:S01]  /*1980*/  BPT.TRAP 0x1 ;  /* 0x000000040000795c */ /* 0x000fe20000300000 */
.L_x_21:
[----:B-1----:R-:W-:Y:S05]  /*1990*/  @P1 BRA `(.L_x_22) ;  /* 0x0000000000081947 */ /* 0x002fea0003800000 */
[----:B------:R-:W1:Y:S02]  /*19a0*/  SYNCS.PHASECHK.TRANS64.TRYWAIT P1, [UR7], R4 ;  /* 0x00000004ff0075a7 */ /* 0x000e640008020147 */
[----:B-1----:R-:W-:Y:S05]  /*19b0*/  @!P1 BRA `(.L_x_23) ;  /* 0x0000005c006c9947 */ /* 0x002fea0003800000 */
.L_x_22:
[----:B------:R-:W-:Y:S01]  /*19c0*/  ULEA UR7, UR5, UR42, 0xa ;  /* 0x0000002a05077291 */ /* 0x000fe2000f8e503f */
[----:B------:R-:W-:Y:S01]  /*19d0*/  WARPGROUP.ARRIVE ;  /* 0x00000000000079c5 */ /* 0x000fe20000000000 */
[----:B------:R-:W-:Y:S01]  /*19e0*/  UIMAD UR10, UR5, 0xc0, UR4 ;  /* 0x000000c0050a78a4 */ /* 0x000fe2000f8e0204 */
[----:B------:R-:W-:Y:S01]  /*19f0*/  UMOV UR9, 0x80000020 ;  /* 0x8000002000097882 */ /* 0x000fe20000000000 */
[----:B------:R-:W-:Y:S02]  /*1a00*/  UMOV UR11, 0x80000020 ;  /* 0x80000020000b7882 */ /* 0x000fe40000000000 */
[----:B------:R-:W-:Y:S01]  /*1a10*/  UIADD3 UR14, UR10, 0x40, URZ ;  /* 0x000000400a0e7890 */ /* 0x000fe2000fffe03f */
[----:B------:R-:W-:Y:S01]  /*1a20*/  UMOV UR8, UR7 ;  /* 0x0000000700087c82 */ /* 0x000fe20008000000 */
[----:B------:R-:W-:Y:S01]  /*1a30*/  UMOV UR13, UR9 ;  /* 0x00000009000d7c82 */ /* 0x000fe20008000000 */
[----:B------:R-:W-:Y:S02]  /*1a40*/  UMOV UR12, UR8 ;  /* 0x00000008000c7c82 */ /* 0x000fe40008000000 */
[----:B------:R-:W-:Y:S01]  /*1a50*/  HGMMA.64x16x16.F32.BF16 R64, gdesc[UR8], R64, gsb0 ;  /* 0x00200000084079f0 */ /* 0x000fe20008001840 */
[----:B------:R-:W-:Y:S01]  /*1a60*/  UMOV UR15, 0x80000020 ;  /* 0x80000020000f7882 */ /* 0x000fe20000000000 */
[----:B------:R-:W-:Y:S01]  /*1a70*/  UIADD3 UR18, UR10, 0x80, URZ ;  /* 0x000000800a127890 */ /* 0x000fe2000fffe03f */
[----:B------:R-:W-:Y:S01]  /*1a80*/  UMOV UR16, UR8 ;  /* 0x0000000800107c82 */ /* 0x000fe20008000000 */
[----:B------:R-:W-:Y:S01]  /*1a90*/  UMOV UR17, UR9 ;  /* 0x0000000900117c82 */ /* 0x000fe20008000000 */
[----:B------:R-:W-:Y:S01]  /*1aa0*/  UMOV UR19, 0x80000020 ;  /* 0x8000002000137882 */ /* 0x000fe20000000000 */
[----:B------:R-:W-:-:S02]  /*1ab0*/  UIADD3 UR20, UR7, 0x200, URZ ;  /* 0x0000020007147890 */ /* 0x000fc4000fffe03f */
[----:B------:R-:W-:Y:S01]  /*1ac0*/  UIADD3 UR8, UR7, 0x2, URZ ;  /* 0x0000000207087890 */ /* 0x000fe2000fffe03f */
[----:B------:R-:W-:Y:S01]  /*1ad0*/  UMOV UR9, 0x80000020 ;  /* 0x8000002000097882 */ /* 0x000fe20000000000 */
[----:B------:R-:W-:Y:S01]  /*1ae0*/  UIADD3 UR7, UR7, 0x202, URZ ;  /* 0x0000020207077890 */ /* 0x000fe2000fffe03f */
        /* <DEDUP_REMOVED lines=10> */
[----:B------:R-:W-:Y:S02]  /*1b90*/  WARPGROUP.DEPBAR.LE gsb0, 0x0 ;  /* 0x00008000000079c5 */ /* 0x000fe40000010000 */
[----:B------:R-:W-:-:S06]  /*1ba0*/  WARPGROUP.ARRIVE ;  /* 0x00000000000079c5 */ /* 0x000fcc0000000000 */
[----:B------:R-:W-:Y:S01]  /*1bb0*/  HGMMA.64x16x16.F32.BF16 R24, gdesc[UR16], R24, gsb0 ;  /* 0x00200000101879f0 */ /* 0x000fe20008001818 */
[----:B------:R-:W-:Y:S01]  /*1bc0*/  UMOV UR18, UR10 ;  /* 0x0000000a00127c82 */ /* 0x000fe20008000000 */
[----:B------:R-:W-:Y:S01]  /*1bd0*/  UMOV UR19, UR11 ;  /* 0x0000000b00137c82 */ /* 0x000fe20008000000 */
[----:B------:R-:W-:Y:S01]  /*1be0*/  UMOV UR11, 0x80000020 ;  /* 0x80000020000b7882 */ /* 0x000fe20000000000 */
[----:B------:R-:W-:Y:S02]  /*1bf0*/  WARPGROUP.DEPBAR.LE gsb0, 0x0 ;  /* 0x00008000000079c5 */ /* 0x000fe40000010000 */
[----:B------:R-:W-:-:S06]  /*1c00*/  WARPGROUP.ARRIVE ;  /* 0x00000000000079c5 */ /* 0x000fcc0000000000 */
[----:B------:R-:W-:Y:S01]  /*1c10*/  HGMMA.64x16x16.F32.BF16 R40, gdesc[UR12], R40, gsb0 ;  /* 0x002000000c2879f0 */ /* 0x000fe20008001828 */
[----:B------:R-:W-:Y:S02]  /*1c20*/  UIADD3 UR12, UR10, 0x2, URZ ;  /* 0x000000020a0c7890 */ /* 0x000fe4000fffe03f */
[----:B------:R-:W-:Y:S01]  /*1c30*/  UIADD3 UR14, UR10, 0x42, URZ ;  /* 0x000000420a0e7890 */ /* 0x000fe2000fffe03f */
[----:B------:R-:W-:Y:S01]  /*1c40*/  UMOV UR13, UR9 ;  /* 0x00000009000d7c82 */ /* 0x000fe20008000000 */
[----:B------:R-:W-:Y:S01]  /*1c50*/  UMOV UR15, 0x80000020 ;  /* 0x80000020000f7882 */ /* 0x000fe20000000000 */
[----:B------:R-:W-:Y:S02]  /*1c60*/  WARPGROUP.DEPBAR.LE gsb0, 0x0 ;  /* 0x00008000000079c5 */ /* 0x000fe40000010000 */
[----:B------:R-:W-:-:S06]  /*1c70*/  WARPGROUP.ARRIVE ;  /* 0x00000000000079c5 */ /* 0x000fcc0000000000 */
[----:B------:R-:W-:Y:S01]  /*1c80*/  HGMMA.64x16x16.F32.BF16 R56, gdesc[UR16], R56, gsb0 ;  /* 0x00200000103879f0 */ /* 0x000fe20008001838 */
[----:B------:R-:W-:Y:S01]  /*1c90*/  UIADD3 UR18, UR10, 0x82, URZ ;  /* 0x000000820a127890 */ /* 0x000fe2000fffe03f */
[----:B------:R-:W-:Y:S02]  /*1ca0*/  UMOV UR16, UR8 ;  /* 0x0000000800107c82 */ /* 0x000fe40008000000 */
[----:B------:R-:W-:Y:S01]  /*1cb0*/  UMOV UR10, UR12 ;  /* 0x0000000c000a7c82 */ /* 0x000fe20008000000 */
        /* <DEDUP_REMOVED lines=29> */
[----:B------:R-:W-:Y:S01]  /*1e90*/  BPT.TRAP 0x1 ;  /* 0x000000040000795c */ /* 0x000fe20000300000 */
.L_x_24:
[----:B------:R-:W-:Y:S01]  /*1ea0*/  ULEA UR7, UR6, UR41, 0x3 ;  /* 0x0000002906077291 */ /* 0x000fe2000f8e183f */
[----:B------:R-:W-:-:S03]  /*1eb0*/  ISETP.GT.U32.AND P1, PT, R19, 0x1, PT ;  /* 0x000000011300780c */ /* 0x000fc60003f24070 */
[----:B------:R-:W-:-:S04]  /*1ec0*/  UIADD3 UR7, UR7, 0x58, URZ ;  /* 0x0000005807077890 */ /* 0x000fc8000fffe03f */
[----:B------:R-:W-:-:S09]  /*1ed0*/  UPRMT UR7, URZ, 0x654, UR7 ;  /* 0x000006543f077896 */ /* 0x000fd20008000007 */
[----:B------:R-:W-:Y:S01]  /*1ee0*/  SYNCS.ARRIVE.TRANS64.RED.A1T0 RZ, [UR7], RZ ;  /* 0x000000ffffff79a7 */ /* 0x000fe20008100407 */
[----:B------:R-:W-:Y:S05]  /*1ef0*/  @P1 BRA `(.L_x_25) ;  /* 0x0000000000041947 */ /* 0x000fea0003800000 */
[----:B------:R-:W-:Y:S01]  /*1f00*/  BPT.TRAP 0x1 ;  /* 0x000000040000795c */ /* 0x000fe20000300000 */
.L_x_25:
[----:B------:R-:W-:Y:S01]  /*1f10*/  UIADD3 UR5, UR5, 0x1, URZ ;  /* 0x0000000105057890 */ /* 0x000fe2000fffe03f */
[C---:B------:R-:W-:Y:S01]  /*1f20*/  ISETP.GT.AND P1, PT, R3.reuse, 0x1, PT ;  /* 0x000000010300780c */ /* 0x040fe20003f24270 */
[----:B------:R-:W-:Y:S01]  /*1f30*/  UIADD3 UR6, UR6, 0x1, URZ ;  /* 0x0000000106067890 */ /* 0x000fe2000fffe03f */
[----:B------:R-:W-:Y:S01]  /*1f40*/  VIADD R3, R3, 0xffffffff ;  /* 0xffffffff03037836 */ /* 0x000fe20000000000 */
[----:B------:R-:W-:Y:S02]  /*1f50*/  UISETP.NE.AND UP0, UPT, UR5, 0xb, UPT ;  /* 0x0000000b0500788c */ /* 0x000fe4000bf05270 */
[----:B------:R-:W-:Y:S02]  /*1f60*/  UISETP.NE.AND UP1, UPT, UR6, 0xb, UPT ;  /* 0x0000000b0600788c */ /* 0x000fe4000bf25270 */
[----:B------:R-:W-:Y:S02]  /*1f70*/  USEL UR7, URZ, 0x1, UP0 ;  /* 0x000000013f077887 */ /* 0x000fe40008000000 */
[----:B------:R-:W-:-:S02]  /*1f80*/  USEL UR5, UR5, URZ, UP0 ;  /* 0x0000003f05057287 */ /* 0x000fc40008000000 */
[----:B------:R-:W-:Y:S02]  /*1f90*/  USEL UR6, UR6, URZ, UP1 ;  /* 0x0000003f06067287 */ /* 0x000fe40008800000 */
[----:B------:R-:W-:Y:S01]  /*1fa0*/  LOP3.LUT R6, R6, UR7, RZ, 0x3c, !PT ;  /* 0x0000000706067c12 */ /* 0x000fe2000f8e3cff */
[----:B------:R-:W-:Y:S09]  /*1fb0*/  @P1 BRA `(.L_x_26) ;  /* 0xfffffff800581947 */ /* 0x000ff2000383ffff */
.L_x_19:
[----:B------:R-:W2:Y:S02]  /*1fc0*/  LDC R3, c[0x0][0x28c] ;  /* 0x0000a300ff037b82 */ /* 0x000ea40000000800 */
[----:B--2---:R-:W-:-:S13]  /*1fd0*/  ISETP.GE.AND P1, PT, R3, 0x1, PT ;  /* 0x000000010300780c */ /* 0x004fda0003f26270 */
[----:B------:R-:W-:Y:S05]  /*1fe0*/  @!P1 BRA `(.L_x_27) ;  /* 0x0000000000349947 */ /* 0x000fea0003800000 */
[----:B------:R-:W-:Y:S05]  /*1ff0*/  @!P0 BRA `(.L_x_28) ;  /* 0x0000000000048947 */ /* 0x000fea0003800000 */
[----:B------:R-:W-:Y:S01]  /*2000*/  BPT.TRAP 0x1 ;  /* 0x000000040000795c */ /* 0x000fe20000300000 */
.L_x_28:
[----:B------:R-:W-:Y:S01]  /*2010*/  VIADD R0, R0, UR39 ;  /* 0x0000002700007c36 */ /* 0x000fe20008000000 */
[----:B------:R-:W-:-:S03]  /*2020*/  ISETP.GT.U32.AND P0, PT, R19, 0x1, PT ;  /* 0x000000011300780c */ /* 0x000fc60003f04070 */
[----:B01----:R-:W-:-:S05]  /*2030*/  IMAD.WIDE.U32 R4, R0, -0x45d1745d, RZ ;  /* 0xba2e8ba300047825 */ /* 0x003fca00078e00ff */
[----:B------:R-:W-:-:S05]  /*2040*/  SHF.R.U32.HI R5, RZ, 0x3, R5 ;  /* 0x00000003ff057819 */ /* 0x000fca0000011605 */
[----:B------:R-:W-:-:S05]  /*2050*/  IMAD R0, R5, -0xb, R0 ;  /* 0xfffffff505007824 */ /* 0x000fca00078e0200 */
[----:B------:R-:W-:-:S05]  /*2060*/  LEA R0, R0, UR41, 0x3 ;  /* 0x0000002900007c11 */ /* 0x000fca000f8e18ff */
[----:B------:R-:W-:-:S05]  /*2070*/  VIADD R0, R0, 0x58 ;  /* 0x0000005800007836 */ /* 0x000fca0000000000 */
[----:B------:R-:W-:-:S04]  /*2080*/  PRMT R0, RZ, 0x654, R0 ;  /* 0x00000654ff007816 */ /* 0x000fc80000000000 */
[----:B------:R2:W-:Y:S01]  /*2090*/  SYNCS.ARRIVE.TRANS64.RED.A1T0 RZ, [R0+URZ], RZ ;  /* 0x000000ff00ff79a7 */ /* 0x0005e2000810043f */
[----:B------:R-:W-:Y:S05]  /*20a0*/  @P0 BRA `(.L_x_27) ;  /* 0x0000000000040947 */ /* 0x000fea0003800000 */
[----:B------:R-:W-:Y:S01]  /*20b0*/  BPT.TRAP 0x1 ;  /* 0x000000040000795c */ /* 0x000fe20000300000 */
.L_x_27:
[----:B------:R-:W3:Y:S01]  /*20c0*/  LDC R7, c[0x0][0x288] ;  /* 0x0000a200ff077b82 */ /* 0x000ee20000000800 */
[----:B--2---:R-:W-:Y:S01]  /*20d0*/  LOP3.LUT R0, R22, 0x1, RZ, 0xc0, !PT ;  /* 0x0000000116007812 */ /* 0x004fe200078ec0ff */
[----:B------:R-:W-:Y:S01]  /*20e0*/  IMAD R75, R75, 0x30, RZ ;  /* 0x000000304b4b7824 */ /* 0x000fe200078e02ff */
[----:B------:R-:W-:Y:S01]  /*20f0*/  SHF.R.U32.HI R3, RZ, 0x2, R18 ;  /* 0x00000002ff037819 */ /* 0x000fe20000011612 */
[----:B------:R-:W-:Y:S01]  /*2100*/  UIADD3 UR39, UR40, UR39, URZ ;  /* 0x0000002728277290 */ /* 0x000fe2000fffe03f */
[----:B01----:R-:W-:Y:S01]  /*2110*/  LOP3.LUT R4, R18, 0x60, RZ, 0xc0, !PT ;  /* 0x0000006012047812 */ /* 0x003fe200078ec0ff */
[----:B------:R-:W-:Y:S01]  /*2120*/  IMAD.SHL.U32 R8, R0, 0x40, RZ ;  /* 0x0000004000087824 */ /* 0x000fe200078e00ff */
[----:B------:R-:W-:Y:S01]  /*2130*/  LOP3.LUT R3, R3, 0x7, RZ, 0xc0, !PT ;  /* 0x0000000703037812 */ /* 0x000fe200078ec0ff */
[----:B------:R-:W-:Y:S01]  /*2140*/  UISETP.GT.U32.AND UP0, UPT, UR39, 0xa, UPT ;  /* 0x0000000a2700788c */ /* 0x000fe2000bf04070 */
[----:B------:R-:W-:Y:S01]  /*2150*/  SHF.R.U32.HI R6, RZ, 0x1, R4 ;  /* 0x00000001ff067819 */ /* 0x000fe20000011604 */
[C---:B------:R-:W-:Y:S01]  /*2160*/  IMAD.SHL.U32 R10, R18.reuse, 0x2, RZ ;  /* 0x00000002120a7824 */ /* 0x040fe200078e00ff */
[----:B------:R-:W-:Y:S01]  /*2170*/  LOP3.LUT R4, R18, 0x3, RZ, 0xc0, !PT ;  /* 0x0000000312047812 */ /* 0x000fe200078ec0ff */
[----:B------:R-:W-:Y:S01]  /*2180*/  ULDC UR7, c[0x0][0x284] ;  /* 0x0000a10000077ab9 */ /* 0x000fe20000000800 */
[--C-:B------:R-:W-:Y:S01]  /*2190*/  IADD3 R5, RZ, -R6, -R3.reuse ;  /* 0x80000006ff057210 */ /* 0x100fe20007ffe803 */
[----:B------:R-:W-:Y:S01]  /*21a0*/  UISETP.LT.U32.AND UP0, UPT, UR40, 0xb, UP0 ;  /* 0x0000000b2800788c */ /* 0x000fe20008701070 */
[----:B------:R-:W-:Y:S01]  /*21b0*/  LOP3.LUT R3, R8, 0x40, R3, 0xe2, !PT ;  /* 0x0000004008037812 */ /* 0x000fe200078ee203 */
[----:B------:R-:W-:Y:S01]  /*21c0*/  UISETP.GE.U32.AND UP1, UPT, UR40, 0xb, UPT ;  /* 0x0000000b2800788c */ /* 0x000fe2000bf26070 */
[----:B------:R-:W-:Y:S01]  /*21d0*/  SHF.R.S32.HI R81, RZ, 0x1f, R23 ;  /* 0x0000001fff517819 */ /* 0x000fe20000011417 */
[----:B------:R-:W-:Y:S01]  /*21e0*/  ULDC.64 UR8, c[0x0][0x5d0] ;  /* 0x0001740000087ab9 */ /* 0x000fe20000000a00 */
[C---:B------:R-:W-:Y:S01]  /*21f0*/  LOP3.LUT R10, R75.reuse, 0x6, R10, 0xf8, !PT ;  /* 0x000000064b0a7812 */ /* 0x040fe200078ef80a */
[----:B------:R-:W-:Y:S01]  /*2200*/  UIMAD.WIDE.U32 UR4, UR39, -0x45d1745d, URZ ;  /* 0xba2e8ba3270478a5 */ /* 0x000fe2000f8e003f */
[----:B------:R-:W-:Y:S01]  /*2210*/  IMAD.WIDE R12, R74, 0x100, RZ ;  /* 0x000001004a0c7825 */ /* 0x000fe200078e02ff */
[----:B------:R-:W-:Y:S01]  /*2220*/  USEL UR6, URZ, 0x1, !UP0 ;  /* 0x000000013f067887 */ /* 0x000fe2000c000000 */
[----:B------:R-:W-:Y:S01]  /*2230*/  SHF.R.S32.HI R11, RZ, 0x1f, R10 ;  /* 0x0000001fff0b7819 */ /* 0x000fe2000001140a */
[----:B------:R-:W-:Y:S01]  /*2240*/  USHF.R.U32.HI UR4, URZ, 0x3, UR5 ;  /* 0x000000033f047899 */ /* 0x000fe20008011605 */
[----:B---3--:R-:W-:Y:S01]  /*2250*/  IMAD R8, R4, -0x2, R7 ;  /* 0xfffffffe04087824 */ /* 0x008fe200078e0207 */
[----:B------:R-:W-:Y:S01]  /*2260*/  ISETP.GE.AND P0, PT, R75, R7, PT ;  /* 0x000000074b00720c */ /* 0x000fe20003f06270 */
[----:B------:R-:W-:Y:S01]  /*2270*/  IMAD.SHL.U32 R7, R74, 0x100, RZ ;  /* 0x000001004a077824 */ /* 0x000fe200078e00ff */
[----:B------:R-:W-:Y:S01]  /*2280*/  ULOP3.LUT UR38, UR38, UR6, URZ, 0x3c, !UPT ;  /* 0x0000000626267292 */ /* 0x000fe2000f8e3c3f */
[----:B------:R-:W-:Y:S01]  /*2290*/  IMAD R4, R81, UR8, RZ ;  /* 0x0000000851047c24 */ /* 0x000fe2000f8e02ff */
[----:B------:R-:W-:Y:S01]  /*22a0*/  LOP3.LUT R95, R12, R3, R6, 0xfe, !PT ;  /* 0x000000030c5f7212 */ /* 0x000fe200078efe06 */
[----:B------:R-:W-:Y:S01]  /*22b0*/  IMAD R0, R0, -0x40, R5 ;  /* 0xffffffc000007824 */ /* 0x000fe200078e0205 */
[----:B------:R-:W-:Y:S01]  /*22c0*/  ISETP.GE.OR P0, PT, R7, UR7, P0 ;  /* 0x0000000707007c0c */ /* 0x000fe20008706670 */
[C---:B------:R-:W-:Y:S01]  /*22d0*/  IMAD R9, R23.reuse, UR9, R4 ;  /* 0x0000000917097c24 */ /* 0x040fe2000f8e0204 */
[----:B------:R-:W-:Y:S01]  /*22e0*/  UIMAD UR39, UR4, -0xb, UR39 ;  /* 0xfffffff5042778a4 */ /* 0x000fe2000f8e0227 */
[----:B------:R-:W-:Y:S01]  /*22f0*/  IMAD.WIDE.U32 R4, R23, UR8, R10 ;  /* 0x0000000817047c25 */ /* 0x000fe2000f8e000a */
[----:B------:R-:W-:Y:S01]  /*2300*/  @UP1 ULOP3.LUT UR38, UR38, 0x1, UR4, 0x78, !UPT ;  /* 0x0000000126261892 */ /* 0x000fe2000f8e7804 */
[----:B------:R-:W-:-:S02]  /*2310*/  IADD3 R3, -R7, UR7, R0 ;  /* 0x0000000707037c10 */ /* 0x000fc4000fffe100 */
[----:B------:R-:W-:Y:S02]  /*2320*/  IMAD.IADD R6, R8, 0x1, -R75 ;  /* 0x0000000108067824 */ /* 0x000fe400078e0a4b */
[----:B------:R-:W-:Y:S02]  /*2330*/  IMAD.IADD R9, R5, 0x1, R9 ;  /* 0x0000000105097824 */ /* 0x000fe400078e0209 */
[----:B------:R-:W-:Y:S02]  /*2340*/  IMAD.MOV.U32 R0, RZ, RZ, -0x1 ;  /* 0xffffffffff007424 */ /* 0x000fe400078e00ff */
[----:B------:R-:W-:Y:S01]  /*2350*/  IMAD.MOV.U32 R8, RZ, RZ, R4 ;  /* 0x000000ffff087224 */ /* 0x000fe200078e0004 */
[----:B------:R-:W-:Y:S06]  /*2360*/  @P0 BRA `(.L_x_29) ;  /* 0x0000003000b80947 */ /* 0x000fec0003800000 */
[----:B------:R-:W0:Y:S01]  /*2370*/  LDC.64 R4, c[0x0][0x5c8] ;  /* 0x00017200ff047b82 */ /* 0x000e220000000a00 */
[----:B-----5:R-:W-:Y:S01]  /*2380*/  FSETP.NEU.AND P2, PT, R73, RZ, PT ;  /* 0x000000ff4900720b */ /* 0x020fe20003f4d000 */
[----:B------:R-:W-:Y:S01]  /*2390*/  BSSY B0, `(.L_x_29) ;  /* 0x000032b000007945 */ /* 0x000fe20003800000 */
[----:B------:R-:W-:-:S04]  /*23a0*/  ISETP.GT.AND P0, PT, R6, RZ, PT ;  /* 0x000000ff0600720c */ /* 0x000fc80003f04270 */
[----:B------:R-:W-:Y:S01]  /*23b0*/  ISETP.GT.AND P1, PT, R3, RZ, P0 ;  /* 0x000000ff0300720c */ /* 0x000fe20000724270 */
[-C--:B0-----:R-:W-:Y:S02]  /*23c0*/  IMAD R14, R13, R4.reuse, RZ ;  /* 0x000000040d0e7224 */ /* 0x081fe400078e02ff */
[----:B------:R-:W-:-:S04]  /*23d0*/  IMAD.WIDE.U32 R78, R95, R4, R8 ;  /* 0x000000045f4e7225 */ /* 0x000fc800078e0008 */
[----:B------:R-:W-:-:S04]  /*23e0*/  IMAD R7, R95, R5, R14 ;  /* 0x000000055f077224 */ /* 0x000fc800078e020e */
[----:B------:R-:W-:Y:S01]  /*23f0*/  IMAD.IADD R85, R79, 0x1, R7 ;  /* 0x000000014f557824 */ /* 0x000fe200078e0207 */
[----:B------:R-:W-:Y:S06]  /*2400*/  @!P2 BRA `(.L_x_30) ;  /* 0x000000240004a947 */ /* 0x000fec0003800000 */
[----:B------:R-:W0:Y:S01]  /*2410*/  LDC.64 R20, c[0x0][0x5b8] ;  /* 0x00016e00ff147b82 */ /* 0x000e220000000a00 */
[----:B------:R-:W-:-:S07]  /*2420*/  ULDC.64 UR4, c[0x0][0x5c0] ;  /* 0x0001700000047ab9 */ /* 0x000fce0000000a00 */
[----:B------:R-:W1:Y:S08]  /*2430*/  LDC.64 R76, c[0x0][0x5b0] ;  /* 0x00016c00ff4c7b82 */ /* 0x000e700000000a00 */
[----:B------:R-:W2:Y:S01]  /*2440*/  LDC.64 R14, c[0x0][0x5a8] ;  /* 0x00016a00ff0e7b82 */ /* 0x000ea20000000a00 */
[-C--:B0-----:R-:W-:Y:S02]  /*2450*/  IMAD R8, R81, R20.reuse, RZ ;  /* 0x0000001451087224 */ /* 0x081fe400078e02ff */
[----:B------:R-:W-:-:S04]  /*2460*/  IMAD.WIDE.U32 R80, R23, R20, R10 ;  /* 0x0000001417507225 */ /* 0x000fc800078e000a */
[----:B------:R-:W-:Y:S02]  /*2470*/  IMAD R91, R23, R21, R8 ;  /* 0x00000015175b7224 */ /* 0x000fe400078e0208 */
[-C--:B-1----:R-:W-:Y:S02]  /*2480*/  IMAD R12, R13, R76.reuse, RZ ;  /* 0x0000004c0d0c7224 */ /* 0x082fe400078e02ff */
[----:B------:R-:W-:Y:S02]  /*2490*/  IMAD.IADD R83, R81, 0x1, R91 ;  /* 0x0000000151537824 */ /* 0x000fe400078e025b */
[----:B------:R-:W-:Y:S02]  /*24a0*/  IMAD.MOV.U32 R82, RZ, RZ, R80 ;  /* 0x000000ffff527224 */ /* 0x000fe400078e0050 */
[C---:B------:R-:W-:Y:S02]  /*24b0*/  IMAD R93, R95.reuse, R77, R12 ;  /* 0x0000004d5f5d7224 */ /* 0x040fe400078e020c */
[----:B------:R-:W-:-:S04]  /*24c0*/  IMAD.WIDE.U32 R8, R95, R76, R82 ;  /* 0x0000004c5f087225 */ /* 0x000fc800078e0052 */
[----:B------:R-:W-:Y:S01]  /*24d0*/  IMAD.IADD R7, R9, 0x1, R93 ;  /* 0x0000000109077824 */ /* 0x000fe200078e025d */
[----:B--2---:R-:W-:-:S04]  /*24e0*/  LEA R12, P2, R8, R14, 0x1 ;  /* 0x0000000e080c7211 */ /* 0x004fc800078408ff */
[----:B------:R-:W-:-:S05]  /*24f0*/  LEA.HI.X R13, R8, R15, R7, 0x1, P2 ;  /* 0x0000000f080d7211 */ /* 0x000fca00010f0c07 */
[----:B------:R0:W2:Y:S01]  /*2500*/  @P1 LDG.E.LTC128B.U16 R7, desc[UR36][R12.64] ;  /* 0x000000240c071981 */ /* 0x0000a2000c1e1520 */
[----:B------:R-:W-:Y:S01]  /*2510*/  ISETP.GT.AND P3, PT, R6, 0x1, PT ;  /* 0x000000010600780c */ /* 0x000fe20003f64270 */
[----:B------:R-:W-:Y:S01]  /*2520*/  IMAD.WIDE.U32 R74, R95, R76, R10 ;  /* 0x0000004c5f4a7225 */ /* 0x000fe200078e000a */
[----:B------:R-:W-:Y:S01]  /*2530*/  BSSY B1, `(.L_x_31) ;  /* 0x0000012000017945 */ /* 0x000fe20003800000 */
[----:B------:R-:W-:Y:S02]  /*2540*/  SHF.L.U64.HI R79, R76, 0x3, R77 ;  /* 0x000000034c4f7819 */ /* 0x000fe4000001024d */
[----:B------:R-:W-:Y:S02]  /*2550*/  IMAD.IADD R75, R93, 0x1, R75 ;  /* 0x000000015d4b7824 */ /* 0x000fe400078e024b */
[----:B------:R-:W-:-:S04]  /*2560*/  IMAD.WIDE.U32 R74, R23, R20, R74 ;  /* 0x00000014174a7225 */ /* 0x000fc800078e004a */
[----:B0-----:R-:W-:Y:S01]  /*2570*/  IMAD.IADD R13, R91, 0x1, R75 ;  /* 0x000000015b0d7824 */ /* 0x001fe200078e024b */
[----:B------:R-:W-:-:S04]  /*2580*/  LEA R12, P4, R74, R14, 0x1 ;  /* 0x0000000e4a0c7211 */ /* 0x000fc800078808ff */
[----:B------:R-:W-:Y:S01]  /*2590*/  LEA.HI.X R13, R74, R15, R13, 0x1, P4 ;  /* 0x0000000f4a0d7211 */ /* 0x000fe200020f0c0d */
[----:B--2---:R-:W-:-:S04]  /*25a0*/  IMAD.U32 R8, R7, 0x10000, RZ ;  /* 0x0001000007087824 */ /* 0x004fc800078e00ff */
[----:B------:R-:W-:Y:S01]  /*25b0*/  FMUL R9, R8, R73 ;  /* 0x0000004908097220 */ /* 0x000fe20000400000 */
[----:B------:R-:W-:-:S03]  /*25c0*/  LEA R8, P2, R78, UR4, 0x1 ;  /* 0x000000044e087c11 */ /* 0x000fc6000f8408ff */
[----:B------:R-:W-:Y:S01]  /*25d0*/  FFMA R64, R64, R72, R9 ;  /* 0x0000004840407223 */ /* 0x000fe20000000009 */
[----:B------:R-:W-:Y:S01]  /*25e0*/  LEA.HI.X R9, R78, UR5, R85, 0x1, P2 ;  /* 0x000000054e097c11 */ /* 0x000fe200090f0c55 */
[----:B------:R-:W-:Y:S01]  /*25f0*/  IMAD.SHL.U32 R78, R76, 0x8, RZ ;  /* 0x000000084c4e7824 */ /* 0x000fe200078e00ff */
[----:B------:R-:W-:Y:S02]  /*2600*/  ISETP.GT.AND P2, PT, R3, RZ, P3 ;  /* 0x000000ff0300720c */ /* 0x000fe40001f44270 */
[----:B------:R-:W-:-:S05]  /*2610*/  F2FP.BF16.F32.PACK_AB R64, RZ, R64 ;  /* 0x00000040ff40723e */ /* 0x000fca00000010ff */
[----:B------:R0:W-:Y:S06]  /*2620*/  @P1 STG.E.U16 desc[UR36][R8.64], R64 ;  /* 0x0000004008001986 */ /* 0x0001ec000c101524 */
[----:B------:R-:W-:Y:S05]  /*2630*/  @!P2 BRA `(.L_x_32) ;  /* 0x000000000004a947 */ /* 0x000fea0003800000 */
[----:B------:R1:W5:Y:S02]  /*2640*/  LDG.E.LTC128B.U16 R7, desc[UR36][R12.64+0x2] ;  /* 0x000002240c077981 */ /* 0x000364000c1e1520 */
.L_x_32:
[----:B------:R-:W-:Y:S05]  /*2650*/  BSYNC B1 ;  /* 0x0000000000017941 */ /* 0x000fea0003800000 */
.L_x_31:
[----:B------:R-:W-:Y:S01]  /*2660*/  IMAD.WIDE.U32 R86, R95, R76, R78 ;  /* 0x0000004c5f567225 */ /* 0x000fe200078e004e */
[----:B------:R-:W-:Y:S02]  /*2670*/  ISETP.GT.AND P1, PT, R3, 0x8, P0 ;  /* 0x000000080300780c */ /* 0x000fe40000724270 */
[C---:B-----5:R-:W-:Y:S01]  /*2680*/  PRMT R89, R7.reuse, 0x7610, R89 ;  /* 0x0000761007597816 */ /* 0x060fe20000000059 */
[----:B0-----:R-:W-:Y:S01]  /*2690*/  IMAD.U32 R64, R7, 0x10000, RZ ;  /* 0x0001000007407824 */ /* 0x001fe200078e00ff */
[----:B------:R-:W-:Y:S01]  /*26a0*/  IADD3 R21, P4, R80, R86, RZ ;  /* 0x0000005650157210 */ /* 0x000fe20007f9e0ff */
[----:B------:R-:W-:Y:S02]  /*26b0*/  IMAD.IADD R97, R93, 0x1, R87 ;  /* 0x000000015d617824 */ /* 0x000fe400078e0257 */
[----:B------:R-:W-:Y:S02]  /*26c0*/  FMUL R64, R64, R73 ;  /* 0x0000004940407220 */ /* 0x000fe40000400000 */
[----:B------:R-:W-:-:S02]  /*26d0*/  IMAD.X R74, R97, 0x1, R83, P4 ;  /* 0x00000001614a7824 */ /* 0x000fc400020e0653 */
[----:B------:R-:W-:Y:S01]  /*26e0*/  FFMA R65, R65, R72, R64 ;  /* 0x0000004841417223 */ /* 0x000fe20000000040 */
[----:B------:R-:W-:-:S04]  /*26f0*/  LEA R64, P4, R21, R14, 0x1 ;  /* 0x0000000e15407211 */ /* 0x000fc800078808ff */
[----:B------:R-:W-:Y:S02]  /*2700*/  F2FP.BF16.F32.PACK_AB R75, RZ, R65 ;  /* 0x00000041ff4b723e */ /* 0x000fe400000010ff */
[----:B------:R-:W-:-:S03]  /*2710*/  LEA.HI.X R65, R21, R15, R74, 0x1, P4 ;  /* 0x0000000f15417211 */ /* 0x000fc600020f0c4a */
[----:B------:R0:W-:Y:S04]  /*2720*/  @P2 STG.E.U16 desc[UR36][R8.64+0x2], R75 ;  /* 0x0000024b08002986 */ /* 0x0001e8000c101524 */
[----:B------:R2:W3:Y:S01]  /*2730*/  @P1 LDG.E.LTC128B.U16 R89, desc[UR36][R64.64] ;  /* 0x0000002440591981 */ /* 0x0004e2000c1e1520 */
[----:B------:R-:W-:Y:S01]  /*2740*/  IMAD.SHL.U32 R7, R4, 0x10, RZ ;  /* 0x0000001004077824 */ /* 0x000fe200078e00ff */
[----:B------:R-:W-:Y:S01]  /*2750*/  IADD3 R84, P2, R10, R86, RZ ;  /* 0x000000560a547210 */ /* 0x000fe20007f5e0ff */
[----:B------:R-:W-:Y:S04]  /*2760*/  BSSY B1, `(.L_x_33) ;  /* 0x0000011000017945 */ /* 0x000fe80003800000 */
[----:B------:R-:W-:Y:S01]  /*2770*/  IMAD.X R85, R11, 0x1, R97, P2 ;  /* 0x000000010b557824 */ /* 0x000fe200010e0661 */
[----:B------:R-:W-:Y:S01]  /*2780*/  ISETP.GT.AND P2, PT, R3, 0x8, P3 ;  /* 0x000000080300780c */ /* 0x000fe20001f44270 */
[----:B------:R-:W-:-:S04]  /*2790*/  IMAD.WIDE.U32 R84, R23, R20, R84 ;  /* 0x0000001417547225 */ /* 0x000fc800078e0054 */
[----:B------:R-:W-:Y:S01]  /*27a0*/  IMAD.IADD R85, R91, 0x1, R85 ;  /* 0x000000015b557824 */ /* 0x000fe200078e0255 */
[----:B--2---:R-:W-:-:S04]  /*27b0*/  LEA R64, P5, R84, R14, 0x1 ;  /* 0x0000000e54407211 */ /* 0x004fc800078a08ff */
[----:B------:R-:W-:Y:S01]  /*27c0*/  LEA.HI.X R65, R84, R15, R85, 0x1, P5 ;  /* 0x0000000f54417211 */ /* 0x000fe200028f0c55 */
[----:B---3--:R-:W-:-:S04]  /*27d0*/  IMAD.U32 R74, R89, 0x10000, RZ ;  /* 0x00010000594a7824 */ /* 0x008fc800078e00ff */
[----:B------:R-:W-:Y:S01]  /*27e0*/  FMUL R21, R74, R73 ;  /* 0x000000494a157220 */ /* 0x000fe20000400000 */
[----:B------:R-:W-:-:S03]  /*27f0*/  IADD3 R74, P4, R7, R8, RZ ;  /* 0x00000008074a7210 */ /* 0x000fc60007f9e0ff */
[----:B------:R-:W-:Y:S01]  /*2800*/  FFMA R66, R66, R72, R21 ;  /* 0x0000004842427223 */ /* 0x000fe20000000015 */
[----:B------:R-:W-:-:S04]  /*2810*/  SHF.L.U64.HI R21, R4, 0x4, R5 ;  /* 0x0000000404157819 */ /* 0x000fc80000010205 */
[----:B------:R-:W-:Y:S01]  /*2820*/  F2FP.BF16.F32.PACK_AB R66, RZ, R66 ;  /* 0x00000042ff42723e */ /* 0x000fe200000010ff */
[----:B0-----:R-:W-:-:S05]  /*2830*/  IMAD.X R75, R21, 0x1, R9, P4 ;  /* 0x00000001154b7824 */ /* 0x001fca00020e0609 */
[----:B------:R0:W-:Y:S01]  /*2840*/  @P1 STG.E.U16 desc[UR36][R74.64], R66 ;  /* 0x000000424a001986 */ /* 0x0001e2000c101524 */
[----:B------:R-:W-:Y:S05]  /*2850*/  @!P2 BRA `(.L_x_34) ;  /* 0x000000000004a947 */ /* 0x000fea0003800000 */
[----:B------:R2:W5:Y:S02]  /*2860*/  LDG.E.LTC128B.U16 R89, desc[UR36][R64.64+0x2] ;  /* 0x0000022440597981 */ /* 0x000564000c1e1520 */
.L_x_34:
[----:B------:R-:W-:Y:S05]  /*2870*/  BSYNC B1 ;  /* 0x0000000000017941 */ /* 0x000fea0003800000 */
.L_x_33:
[----:B0----5:R-:W-:Y:S01]  /*2880*/  IMAD.U32 R66, R89, 0x10000, RZ ;  /* 0x0001000059427824 */ /* 0x021fe200078e00ff */
[----:B------:R-:W-:Y:S01]  /*2890*/  ISETP.GT.AND P1, PT, R6, 0x8, PT ;  /* 0x000000080600780c */ /* 0x000fe20003f24270 */
[----:B------:R-:W-:Y:S01]  /*28a0*/  BSSY B1, `(.L_x_35) ;  /* 0x000000c000017945 */ /* 0x000fe20003800000 */
[----:B------:R-:W-:Y:S02]  /*28b0*/  IMAD R87, R77, 0x78, RZ ;  /* 0x000000784d577824 */ /* 0x000fe400078e02ff */
[----:B------:R-:W-:Y:S01]  /*28c0*/  FMUL R66, R66, R73 ;  /* 0x0000004942427220 */ /* 0x000fe20000400000 */
[----:B------:R-:W-:-:S03]  /*28d0*/  ISETP.GT.AND P4, PT, R3, RZ, P1 ;  /* 0x000000ff0300720c */ /* 0x000fc60000f84270 */
[----:B------:R-:W-:Y:S01]  /*28e0*/  FFMA R66, R67, R72, R66 ;  /* 0x0000004843427223 */ /* 0x000fe20000000042 */
[----:B------:R-:W-:-:S04]  /*28f0*/  IMAD.MOV.U32 R67, RZ, RZ, R97 ;  /* 0x000000ffff437224 */ /* 0x000fc800078e0061 */
[----:B------:R-:W-:-:S04]  /*2900*/  F2FP.BF16.F32.PACK_AB R66, RZ, R66 ;  /* 0x00000042ff42723e */ /* 0x000fc800000010ff */
[----:B------:R-:W-:Y:S01]  /*2910*/  PRMT R84, R66, 0x7610, R84 ;  /* 0x0000761042547816 */ /* 0x000fe20000000054 */
[----:B------:R-:W-:-:S04]  /*2920*/  IMAD.MOV.U32 R66, RZ, RZ, R86 ;  /* 0x000000ffff427224 */ /* 0x000fc800078e0056 */
[----:B------:R0:W-:Y:S01]  /*2930*/  @P2 STG.E.U16 desc[UR36][R74.64+0x2], R84 ;  /* 0x000002544a002986 */ /* 0x0001e2000c101524 */
[----:B------:R-:W-:Y:S05]  /*2940*/  @!P4 BRA `(.L_x_36) ;  /* 0x000000000004c947 */ /* 0x000fea0003800000 */
[----:B------:R3:W5:Y:S02]  /*2950*/  LDG.E.LTC128B.U16 R89, desc[UR36][R12.64+0x10] ;  /* 0x000010240c597981 */ /* 0x000764000c1e1520 */
.L_x_36:
[----:B------:R-:W-:Y:S05]  /*2960*/  BSYNC B1 ;  /* 0x0000000000017941 */ /* 0x000fea0003800000 */
.L_x_35:
[----:B0----5:R-:W-:Y:S01]  /*2970*/  IMAD.U32 R84, R89, 0x10000, RZ ;  /* 0x0001000059547824 */ /* 0x021fe200078e00ff */
[----:B------:R-:W-:Y:S01]  /*2980*/  BSSY B1, `(.L_x_37) ;  /* 0x000000d000017945 */ /* 0x000fe20003800000 */
[----:B------:R-:W-:-:S04]  /*2990*/  IMAD.WIDE.U32 R66, R76, 0x78, R66 ;  /* 0x000000784c427825 */ /* 0x000fc800078e0042 */
[----:B------:R-:W-:Y:S01]  /*29a0*/  FMUL R77, R84, R73 ;  /* 0x00000049544d7220 */ /* 0x000fe20000400000 */
[----:B------:R-:W-:Y:S01]  /*29b0*/  IMAD.IADD R97, R67, 0x1, R87 ;  /* 0x0000000143617824 */ /* 0x000fe200078e0257 */
[----:B------:R-:W-:Y:S02]  /*29c0*/  IADD3 R84, P2, P5, R80, R66, R78 ;  /* 0x0000004250547210 */ /* 0x000fe40007d5e04e */
[----:B------:R-:W-:Y:S02]  /*29d0*/  FFMA R77, R68, R72, R77 ;  /* 0x00000048444d7223 */ /* 0x000fe4000000004d */
[----:B------:R-:W-:-:S03]  /*29e0*/  IADD3.X R85, R83, R97, R79, P2, P5 ;  /* 0x0000006153557210 */ /* 0x000fc600017ea44f */
[----:B------:R-:W-:Y:S02]  /*29f0*/  F2FP.BF16.F32.PACK_AB R77, RZ, R77 ;  /* 0x0000004dff4d723e */ /* 0x000fe400000010ff */
[----:B------:R-:W-:-:S03]  /*2a00*/  ISETP.GT.AND P2, PT, R6, 0x9, PT ;  /* 0x000000090600780c */ /* 0x000fc60003f44270 */
[----:B------:R0:W-:Y:S01]  /*2a10*/  @P4 STG.E.U16 desc[UR36][R8.64+0x10], R77 ;  /* 0x0000104d08004986 */ /* 0x0001e2000c101524 */
[----:B------:R-:W-:-:S13]  /*2a20*/  ISETP.GT.AND P5, PT, R3, RZ, P2 ;  /* 0x000000ff0300720c */ /* 0x000fda00017a4270 */
[----:B0-----:R-:W-:Y:S05]  /*2a30*/  @!P5 BRA `(.L_x_38) ;  /* 0x000000000004d947 */ /* 0x001fea0003800000 */
[----:B------:R0:W5:Y:S02]  /*2a40*/  LDG.E.LTC128B.U16 R89, desc[UR36][R12.64+0x12] ;  /* 0x000012240c597981 */ /* 0x000164000c1e1520 */
.L_x_38:
[----:B------:R-:W-:Y:S05]  /*2a50*/  BSYNC B1 ;  /* 0x0000000000017941 */ /* 0x000fea0003800000 */
.L_x_37:
[----:B-----5:R-:W-:Y:S01]  /*2a60*/  IMAD.U32 R68, R89, 0x10000, RZ ;  /* 0x0001000059447824 */ /* 0x020fe200078e00ff */
[----:B------:R-:W-:Y:S01]  /*2a70*/  ISETP.GT.AND P4, PT, R3, 0x8, P1 ;  /* 0x000000080300780c */ /* 0x000fe20000f84270 */
[----:B------:R-:W-:Y:S02]  /*2a80*/  BSSY B1, `(.L_x_39) ;  /* 0x0000007000017945 */ /* 0x000fe40003800000 */
[----:B------:R-:W-:-:S04]  /*2a90*/  FMUL R68, R68, R73 ;  /* 0x0000004944447220 */ /* 0x000fc80000400000 */
[----:B------:R-:W-:-:S05]  /*2aa0*/  FFMA R68, R69, R72, R68 ;  /* 0x0000004845447223 */ /* 0x000fca0000000044 */
[----:B------:R-:W-:-:S05]  /*2ab0*/  F2FP.BF16.F32.PACK_AB R68, RZ, R68 ;  /* 0x00000044ff44723e */ /* 0x000fca00000010ff */
[----:B------:R4:W-:Y:S01]  /*2ac0*/  @P5 STG.E.U16 desc[UR36][R8.64+0x12], R68 ;  /* 0x0000124408005986 */ /* 0x0009e2000c101524 */
[----:B------:R-:W-:Y:S05]  /*2ad0*/  @!P4 BRA `(.L_x_40) ;  /* 0x000000000004c947 */ /* 0x000fea0003800000 */
[----:B------:R0:W5:Y:S02]  /*2ae0*/  LDG.E.LTC128B.U16 R89, desc[UR36][R64.64+0x10] ;  /* 0x0000102440597981 */ /* 0x000164000c1e1520 */
.L_x_40:
[----:B------:R-:W-:Y:S05]  /*2af0*/  BSYNC B1 ;  /* 0x0000000000017941 */ /* 0x000fea0003800000 */
.L_x_39:
[----:B----45:R-:W-:Y:S01]  /*2b00*/  IMAD.U32 R68, R89, 0x10000, RZ ;  /* 0x0001000059447824 */ /* 0x030fe200078e00ff */
        /* <DEDUP_REMOVED lines=8> */
.L_x_42:
[----:B------:R-:W-:Y:S05]  /*2b90*/  BSYNC B1 ;  /* 0x0000000000017941 */ /* 0x000fea0003800000 */
.L_x_41:
[----:B-----5:R-:W-:Y:S01]  /*2ba0*/  IMAD.U32 R68, R89, 0x10000, RZ ;  /* 0x0001000059447824 */ /* 0x020fe200078e00ff */
[----:B------:R-:W-:-:S03]  /*2bb0*/  IADD3 R67, P4, R80, R66, RZ ;  /* 0x0000004250437210 */ /* 0x000fc60007f9e0ff */
[----:B------:R-:W-:Y:S02]  /*2bc0*/  FMUL R68, R68, R73 ;  /* 0x0000004944447220 */ /* 0x000fe40000400000 */
[----:B------:R-:W-:Y:S01]  /*2bd0*/  IMAD.X R82, R97, 0x1, R83, P4 ;  /* 0x0000000161527824 */ /* 0x000fe200020e0653 */
[----:B------:R-:W-:Y:S01]  /*2be0*/  LEA R66, P4, R67, R14, 0x1 ;  /* 0x0000000e43427211 */ /* 0x000fe200078808ff */
[----:B------:R-:W-:-:S03]  /*2bf0*/  FFMA R68, R71, R72, R68 ;  /* 0x0000004847447223 */ /* 0x000fc60000000044 */
[----:B------:R-:W-:Y:S02]  /*2c00*/  LEA.HI.X R67, R67, R15, R82, 0x1, P4 ;  /* 0x0000000f43437211 */ /* 0x000fe400020f0c52 */
[----:B------:R-:W-:-:S04]  /*2c10*/  F2FP.BF16.F32.PACK_AB R68, RZ, R68 ;  /* 0x00000044ff44723e */ /* 0x000fc800000010ff */
[----:B----4-:R-:W-:-:S05]  /*2c20*/  PRMT R69, R68, 0x7610, R69 ;  /* 0x0000761044457816 */ /* 0x010fca0000000045 */
[----:B------:R4:W-:Y:S01]  /*2c30*/  @P5 STG.E.U16 desc[UR36][R74.64+0x12], R69 ;  /* 0x000012454a005986 */ /* 0x0009e2000c101524 */
[----:B------:R-:W-:-:S13]  /*2c40*/  ISETP.GT.AND P5, PT, R3, 0x80, P0 ;  /* 0x000000800300780c */ /* 0x000fda00007a4270 */
[----:B------:R1:W2:Y:S01]  /*2c50*/  @P5 LDG.E.LTC128B.U16 R89, desc[UR36][R66.64] ;  /* 0x0000002442595981 */ /* 0x0002a2000c1e1520 */
[----:B------:R-:W-:Y:S01]  /*2c60*/  IMAD.WIDE.U32 R70, R76, 0x78, R78 ;  /* 0x000000784c467825 */ /* 0x000fe200078e004e */
[----:B------:R-:W-:Y:S03]  /*2c70*/  BSSY B1, `(.L_x_43) ;  /* 0x0000016000017945 */ /* 0x000fe60003800000 */
[----:B------:R-:W-:Y:S02]  /*2c80*/  IMAD.IADD R81, R87, 0x1, R71 ;  /* 0x0000000157517824 */ /* 0x000fe400078e0247 */
[----:B------:R-:W-:Y:S02]  /*2c90*/  IMAD.MOV.U32 R80, RZ, RZ, R70 ;  /* 0x000000ffff507224 */ /* 0x000fe400078e0046 */
[----:B------:R-:W-:Y:S02]  /*2ca0*/  IMAD R87, R5, 0xf0, RZ ;  /* 0x000000f005577824 */ /* 0x000fe400078e02ff */
[----:B----4-:R-:W-:-:S03]  /*2cb0*/  IMAD.WIDE.U32 R68, R95, R76, R80 ;  /* 0x0000004c5f447225 */ /* 0x010fc600078e0050 */
[----:B------:R-:W-:-:S04]  /*2cc0*/  IADD3 R68, P4, R10, R68, RZ ;  /* 0x000000440a447210 */ /* 0x000fc80007f9e0ff */
[----:B------:R-:W-:-:S03]  /*2cd0*/  IADD3.X R69, R11, R93, R69, P4, !PT ;  /* 0x0000005d0b457210 */ /* 0x000fc600027fe445 */
[----:B------:R-:W-:-:S04]  /*2ce0*/  IMAD.WIDE.U32 R68, R23, R20, R68 ;  /* 0x0000001417447225 */ /* 0x000fc800078e0044 */
[----:B------:R-:W-:Y:S01]  /*2cf0*/  IMAD.IADD R5, R91, 0x1, R69 ;  /* 0x000000015b057824 */ /* 0x000fe200078e0245 */
[----:B-1----:R-:W-:-:S04]  /*2d00*/  LEA R66, P4, R68, R14, 0x1 ;  /* 0x0000000e44427211 */ /* 0x002fc800078808ff */
[----:B------:R-:W-:Y:S02]  /*2d10*/  LEA.HI.X R67, R68, R15, R5, 0x1, P4 ;  /* 0x0000000f44437211 */ /* 0x000fe400020f0c05 */
[----:B------:R-:W-:Y:S01]  /*2d20*/  ISETP.GT.AND P4, PT, R3, 0x80, P3 ;  /* 0x000000800300780c */ /* 0x000fe20001f84270 */
[----:B--2---:R-:W-:-:S04]  /*2d30*/  IMAD.U32 R82, R89, 0x10000, RZ ;  /* 0x0001000059527824 */ /* 0x004fc800078e00ff */
[----:B------:R-:W-:Y:S01]  /*2d40*/  FMUL R77, R82, R73 ;  /* 0x00000049524d7220 */ /* 0x000fe20000400000 */
[----:B------:R-:W-:-:S04]  /*2d50*/  IMAD.WIDE.U32 R82, R4, 0xf0, R74 ;  /* 0x000000f004527825 */ /* 0x000fc800078e004a */
[----:B------:R-:W-:Y:S01]  /*2d60*/  FFMA R77, R56, R72, R77 ;  /* 0x00000048384d7223 */ /* 0x000fe2000000004d */
[----:B------:R-:W-:Y:S02]  /*2d70*/  IMAD.IADD R69, R83, 0x1, R87 ;  /* 0x0000000153457824 */ /* 0x000fe400078e0257 */
[----:B------:R-:W-:Y:S02]  /*2d80*/  @P5 IMAD.MOV.U32 R68, RZ, RZ, R82 ;  /* 0x000000ffff445224 */ /* 0x000fe400078e0052 */
[----:B------:R-:W-:-:S05]  /*2d90*/  F2FP.BF16.F32.PACK_AB R77, RZ, R77 ;  /* 0x0000004dff4d723e */ /* 0x000fca00000010ff */
[----:B------:R1:W-:Y:S01]  /*2da0*/  @P5 STG.E.U16 desc[UR36][R68.64], R77 ;  /* 0x0000004d44005986 */ /* 0x0003e2000c101524 */
[----:B------:R-:W-:Y:S05]  /*2db0*/  @!P4 BRA `(.L_x_44) ;  /* 0x000000000004c947 */ /* 0x000fea0003800000 */
[----:B------:R2:W5:Y:S02]  /*2dc0*/  LDG.E.LTC128B.U16 R89, desc[UR36][R66.64+0x2] ;  /* 0x0000022442597981 */ /* 0x000564000c1e1520 */
.L_x_44:
[----:B------:R-:W-:Y:S05]  /*2dd0*/  BSYNC B1 ;  /* 0x0000000000017941 */ /* 0x000fea0003800000 */
.L_x_43:
[----:B-----5:R-:W-:Y:S01]  /*2de0*/  IMAD.U32 R56, R89, 0x10000, RZ ;  /* 0x0001000059387824 */ /* 0x020fe200078e00ff */
[----:B------:R-:W-:Y:S01]  /*2df0*/  IADD3 R70, P5, R78, R70, RZ ;  /* 0x000000464e467210 */ /* 0x000fe20007fbe0ff */
[----:B------:R-:W-:Y:S01]  /*2e00*/  @P4 IMAD.MOV.U32 R78, RZ, RZ, R82 ;  /* 0x000000ffff4e4224 */ /* 0x000fe200078e0052 */
[----:B------:R-:W-:Y:S01]  /*2e10*/  ISETP.GT.AND P0, PT, R3, 0x88, P0 ;  /* 0x000000880300780c */ /* 0x000fe20000704270 */
[----:B------:R-:W-:Y:S01]  /*2e20*/  FMUL R56, R56, R73 ;  /* 0x0000004938387220 */ /* 0x000fe20000400000 */
[----:B------:R-:W-:Y:S01]  /*2e30*/  BSSY B1, `(.L_x_45) ;  /* 0x000000d000017945 */ /* 0x000fe20003800000 */
[----:B------:R-:W-:Y:S02]  /*2e40*/  IMAD.X R71, R81, 0x1, R79, P5 ;  /* 0x0000000151477824 */ /* 0x000fe400028e064f */
[----:B------:R-:W-:Y:S01]  /*2e50*/  FFMA R56, R57, R72, R56 ;  /* 0x0000004839387223 */ /* 0x000fe20000000038 */
[----:B------:R-:W-:Y:S02]  /*2e60*/  @P4 IMAD.MOV.U32 R79, RZ, RZ, R69 ;  /* 0x000000ffff4f4224 */ /* 0x000fe400078e0045 */
[----:B-1----:R-:W-:-:S02]  /*2e70*/  IMAD.WIDE.U32 R76, R95, R76, R70 ;  /* 0x0000004c5f4c7225 */ /* 0x002fc400078e0046 */
[----:B------:R-:W-:Y:S02]  /*2e80*/  F2FP.BF16.F32.PACK_AB R56, RZ, R56 ;  /* 0x00000038ff38723e */ /* 0x000fe400000010ff */
[----:B------:R-:W-:Y:S02]  /*2e90*/  IADD3 R70, P5, R10, R76, RZ ;  /* 0x0000004c0a467210 */ /* 0x000fe40007fbe0ff */
[----:B------:R-:W-:-:S05]  /*2ea0*/  PRMT R5, R56, 0x7610, R5 ;  /* 0x0000761038057816 */ /* 0x000fca0000000005 */
[----:B------:R1:W-:Y:S01]  /*2eb0*/  @P4 STG.E.U16 desc[UR36][R78.64+0x2], R5 ;  /* 0x000002054e004986 */ /* 0x0003e2000c101524 */
[----:B------:R-:W-:-:S04]  /*2ec0*/  LEA R56, P4, R84, R14, 0x1 ;  /* 0x0000000e54387211 */ /* 0x000fc800078808ff */
[----:B------:R-:W-:Y:S01]  /*2ed0*/  LEA.HI.X R57, R84, R15, R85, 0x1, P4 ;  /* 0x0000000f54397211 */ /* 0x000fe200020f0c55 */
[----:B------:R-:W-:Y:S08]  /*2ee0*/  @!P0 BRA `(.L_x_46) ;  /* 0x0000000000048947 */ /* 0x000ff00003800000 */
[----:B------:R4:W5:Y:S02]  /*2ef0*/  LDG.E.LTC128B.U16 R89, desc[UR36][R56.64] ;  /* 0x0000002438597981 */ /* 0x000964000c1e1520 */
.L_x_46:
[----:B------:R-:W-:Y:S05]  /*2f00*/  BSYNC B1 ;  /* 0x0000000000017941 */ /* 0x000fea0003800000 */
.L_x_45:
[----:B-----5:R-:W-:Y:S01]  /*2f10*/  IMAD.U32 R10, R89, 0x10000, RZ ;  /* 0x00010000590a7824 */ /* 0x020fe200078e00ff */
[----:B------:R-:W-:Y:S01]  /*2f20*/  IADD3.X R71, R11, R93, R77, P5, !PT ;  /* 0x0000005d0b477210 */ /* 0x000fe20002ffe44d */
[----:B------:R-:W-:Y:S01]  /*2f30*/  BSSY B1, `(.L_x_47) ;  /* 0x000000e000017945 */ /* 0x000fe20003800000 */
[----:B------:R-:W-:Y:S01]  /*2f40*/  ISETP.GT.AND P3, PT, R3, 0x88, P3 ;  /* 0x000000880300780c */ /* 0x000fe20001f64270 */
[----:B-1----:R-:W-:Y:S01]  /*2f50*/  FMUL R5, R10, R73 ;  /* 0x000000490a057220 */ /* 0x002fe20000400000 */
[----:B------:R-:W-:Y:S01]  /*2f60*/  IADD3 R10, P4, R7, R82, RZ ;  /* 0x00000052070a7210 */ /* 0x000fe20007f9e0ff */
[----:B----4-:R-:W-:-:S04]  /*2f70*/  IMAD.WIDE.U32 R56, R23, R20, R70 ;  /* 0x0000001417387225 */ /* 0x010fc800078e0046 */
[----:B------:R-:W-:Y:S01]  /*2f80*/  FFMA R5, R58, R72, R5 ;  /* 0x000000483a057223 */ /* 0x000fe20000000005 */
[----:B------:R-:W-:Y:S01]  /*2f90*/  IMAD.X R11, R69, 0x1, R21, P4 ;  /* 0x00000001450b7824 */ /* 0x000fe200020e0615 */
[----:B------:R-:W-:Y:S01]  /*2fa0*/  LEA R14, P5, R56, R14, 0x1 ;  /* 0x0000000e380e7211 */ /* 0x000fe200078a08ff */
[----:B------:R-:W-:Y:S02]  /*2fb0*/  IMAD.IADD R20, R91, 0x1, R57 ;  /* 0x000000015b147824 */ /* 0x000fe400078e0239 */
[----:B------:R-:W-:-:S03]  /*2fc0*/  F2FP.BF16.F32.PACK_AB R5, RZ, R5 ;  /* 0x00000005ff05723e */ /* 0x000fc600000010ff */
[----:B------:R-:W-:Y:S02]  /*2fd0*/  LEA.HI.X R15, R56, R15, R20, 0x1, P5 ;  /* 0x0000000f380f7211 */ /* 0x000fe400028f0c14 */
[----:B------:R1:W-:Y:S01]  /*2fe0*/  @P0 STG.E.U16 desc[UR36][R10.64], R5 ;  /* 0x000000050a000986 */ /* 0x0003e2000c101524 */
[----:B------:R-:W-:Y:S05]  /*2ff0*/  @!P3 BRA `(.L_x_48) ;  /* 0x000000000004b947 */ /* 0x000fea0003800000 */
[----:B------:R4:W5:Y:S02]  /*3000*/  LDG.E.LTC128B.U16 R89, desc[UR36][R14.64+0x2] ;  /* 0x000002240e597981 */ /* 0x000964000c1e1520 */
.L_x_48:
[----:B------:R-:W-:Y:S05]  /*3010*/  BSYNC B1 ;  /* 0x0000000000017941 */ /* 0x000fea0003800000 */
.L_x_47:
        /* <DEDUP_REMOVED lines=9> */
.L_x_50:
[----:B------:R-:W-:Y:S05]  /*30b0*/  BSYNC B1 ;  /* 0x0000000000017941 */ /* 0x000fea0003800000 */
.L_x_49:
[----:B0----5:R-:W-:Y:S01]  /*30c0*/  IMAD.U32 R20, R89, 0x10000, RZ ;  /* 0x0001000059147824 */ /* 0x021fe200078e00ff */
[----:B------:R-:W-:Y:S01]  /*30d0*/  ISETP.GT.AND P3, PT, R3, 0x80, P2 ;  /* 0x000000800300780c */ /* 0x000fe20001764270 */
[----:B------:R-:W-:Y:S01]  /*30e0*/  @P0 IMAD.MOV.U32 R56, RZ, RZ, R82 ;  /* 0x000000ffff380224 */ /* 0x000fe200078e0052 */
[----:B------:R-:W-:Y:S01]  /*30f0*/  BSSY B1, `(.L_x_51) ;  /* 0x0000008000017945 */ /* 0x000fe20003800000 */
[----:B-1----:R-:W-:Y:S01]  /*3100*/  FMUL R5, R20, R73 ;  /* 0x0000004914057220 */ /* 0x002fe20000400000 */
[----:B------:R-:W-:-:S03]  /*3110*/  @P0 IMAD.MOV.U32 R57, RZ, RZ, R69 ;  /* 0x000000ffff390224 */ /* 0x000fc600078e0045 */
[----:B------:R-:W-:-:S05]  /*3120*/  FFMA R5, R60, R72, R5 ;  /* 0x000000483c057223 */ /* 0x000fca0000000005 */
[----:B------:R-:W-:-:S05]  /*3130*/  F2FP.BF16.F32.PACK_AB R5, RZ, R5 ;  /* 0x00000005ff05723e */ /* 0x000fca00000010ff */
[----:B------:R0:W-:Y:S01]  /*3140*/  @P0 STG.E.U16 desc[UR36][R56.64+0x10], R5 ;  /* 0x0000100538000986 */ /* 0x0001e2000c101524 */
[----:B------:R-:W-:Y:S05]  /*3150*/  @!P3 BRA `(.L_x_52) ;  /* 0x000000000004b947 */ /* 0x000fea0003800000 */
[----:B------:R1:W5:Y:S02]  /*3160*/  LDG.E.LTC128B.U16 R89, desc[UR36][R66.64+0x12] ;  /* 0x0000122442597981 */ /* 0x000364000c1e1520 */
.L_x_52:
[----:B------:R-:W-:Y:S05]  /*3170*/  BSYNC B1 ;  /* 0x0000000000017941 */ /* 0x000fea0003800000 */
.L_x_51:
[----:B-----5:R-:W-:Y:S01]  /*3180*/  IMAD.U32 R20, R89, 0x10000, RZ ;  /* 0x0001000059147824 */ /* 0x020fe200078e00ff */
[----:B------:R-:W-:Y:S01]  /*3190*/  ISETP.GT.AND P1, PT, R3, 0x88, P1 ;  /* 0x000000880300780c */ /* 0x000fe20000f24270 */
[----:B------:R-:W-:Y:S01]  /*31a0*/  @P3 IMAD.MOV.U32 R68, RZ, RZ, R82 ;  /* 0x000000ffff443224 */ /* 0x000fe200078e0052 */
[----:B------:R-:W-:Y:S01]  /*31b0*/  BSSY B1, `(.L_x_53) ;  /* 0x0000007000017945 */ /* 0x000fe20003800000 */
[----:B------:R-:W-:-:S04]  /*31c0*/  FMUL R20, R20, R73 ;  /* 0x0000004914147220 */ /* 0x000fc80000400000 */
[----:B------:R-:W-:-:S05]  /*31d0*/  FFMA R20, R61, R72, R20 ;  /* 0x000000483d147223 */ /* 0x000fca0000000014 */
[----:B------:R-:W-:-:S05]  /*31e0*/  F2FP.BF16.F32.PACK_AB R20, RZ, R20 ;  /* 0x00000014ff14723e */ /* 0x000fca00000010ff */
[----:B------:R0:W-:Y:S01]  /*31f0*/  @P3 STG.E.U16 desc[UR36][R68.64+0x12], R20 ;  /* 0x0000121444003986 */ /* 0x0001e2000c101524 */
[----:B------:R-:W-:Y:S05]  /*3200*/  @!P1 BRA `(.L_x_54) ;  /* 0x0000000000049947 */ /* 0x000fea0003800000 */
[----:B------:R0:W5:Y:S02]  /*3210*/  LDG.E.LTC128B.U16 R89, desc[UR36][R14.64+0x10] ;  /* 0x000010240e597981 */ /* 0x000164000c1e1520 */
.L_x_54:
[----:B------:R-:W-:Y:S05]  /*3220*/  BSYNC B1 ;  /* 0x0000000000017941 */ /* 0x000fea0003800000 */
.L_x_53:
[----:B0----5:R-:W-:Y:S01]  /*3230*/  IMAD.U32 R20, R89, 0x10000, RZ ;  /* 0x0001000059147824 */ /* 0x021fe200078e00ff */
        /* <DEDUP_REMOVED lines=8> */
.L_x_56:
[----:B------:R-:W-:Y:S05]  /*32c0*/  BSYNC B1 ;  /* 0x0000000000017941 */ /* 0x000fea0003800000 */
.L_x_55:
[----:B-----5:R-:W-:Y:S01]  /*32d0*/  IMAD.U32 R20, R89, 0x10000, RZ ;  /* 0x0001000059147824 */ /* 0x020fe200078e00ff */
[----:B------:R-:W-:Y:S01]  /*32e0*/  ISETP.GT.AND P3, PT, R6, 0x10, PT ;  /* 0x000000100600780c */ /* 0x000fe20003f64270 */
[----:B------:R-:W-:Y:S02]  /*32f0*/  BSSY B1, `(.L_x_57) ;  /* 0x0000008000017945 */ /* 0x000fe40003800000 */
[----:B------:R-:W-:Y:S01]  /*3300*/  FMUL R20, R20, R73 ;  /* 0x0000004914147220 */ /* 0x000fe20000400000 */
[----:B------:R-:W-:-:S03]  /*3310*/  ISETP.GT.AND P0, PT, R3, RZ, P3 ;  /* 0x000000ff0300720c */ /* 0x000fc60001f04270 */
[----:B------:R-:W-:-:S05]  /*3320*/  FFMA R20, R63, R72, R20 ;  /* 0x000000483f147223 */ /* 0x000fca0000000014 */
[----:B------:R-:W-:-:S05]  /*3330*/  F2FP.BF16.F32.PACK_AB R20, RZ, R20 ;  /* 0x00000014ff14723e */ /* 0x000fca00000010ff */
[----:B------:R0:W-:Y:S01]  /*3340*/  @P2 STG.E.U16 desc[UR36][R10.64+0x12], R20 ;  /* 0x000012140a002986 */ /* 0x0001e2000c101524 */
[----:B------:R-:W-:Y:S05]  /*3350*/  @!P0 BRA `(.L_x_58) ;  /* 0x0000000000048947 */ /* 0x000fea0003800000 */
[----:B------:R0:W5:Y:S02]  /*3360*/  LDG.E.LTC128B.U16 R89, desc[UR36][R12.64+0x20] ;  /* 0x000020240c597981 */ /* 0x000164000c1e1520 */
.L_x_58:
[----:B------:R-:W-:Y:S05]  /*3370*/  BSYNC B1 ;  /* 0x0000000000017941 */ /* 0x000fea0003800000 */
.L_x_57:
[----:B0----5:R-:W-:Y:S01]  /*3380*/  IMAD.U32 R10, R89, 0x10000, RZ ;  /* 0x00010000590a7824 */ /* 0x021fe200078e00ff */
        /* <DEDUP_REMOVED lines=9> */
.L_x_60:
[----:B------:R-:W-:Y:S05]  /*3420*/  BSYNC B1 ;  /* 0x0000000000017941 */ /* 0x000fea0003800000 */
.L_x_59:
        /* <DEDUP_REMOVED lines=9> */
.L_x_62:
[----:B------:R-:W-:Y:S05]  /*34c0*/  BSYNC B1 ;  /* 0x0000000000017941 */ /* 0x000fea0003800000 */
.L_x_61:
        /* <DEDUP_REMOVED lines=9> */
.L_x_64:
[----:B------:R-:W-:Y:S05]  /*3560*/  BSYNC B1 ;  /* 0x0000000000017941 */ /* 0x000fea0003800000 */
.L_x_63:
        /* <DEDUP_REMOVED lines=10> */
.L_x_66:
[----:B------:R-:W-:Y:S05]  /*3610*/  BSYNC B1 ;  /* 0x0000000000017941 */ /* 0x000fea0003800000 */
.L_x_65:
        /* <DEDUP_REMOVED lines=10> */
.L_x_68:
[----:B------:R-:W-:Y:S05]  /*36c0*/  BSYNC B1 ;  /* 0x0000000000017941 */ /* 0x000fea0003800000 */
.L_x_67:
        /* <DEDUP_REMOVED lines=9> */
.L_x_70:
[----:B------:R-:W-:Y:S05]  /*3760*/  BSYNC B1 ;  /* 0x0000000000017941 */ /* 0x000fea0003800000 */
.L_x_69:
        /* <DEDUP_REMOVED lines=9> */
.L_x_72:
[----:B------:R-:W-:Y:S05]  /*3800*/  BSYNC B1 ;  /* 0x0000000000017941 */ /* 0x000fea0003800000 */
.L_x_71:
        /* <DEDUP_REMOVED lines=9> */
.L_x_74:
[----:B------:R-:W-:Y:S05]  /*38a0*/  BSYNC B1 ;  /* 0x0000000000017941 */ /* 0x000fea0003800000 */
.L_x_73:
[----:B0----5:R-:W-:Y:S01]  /*38b0*/  IMAD.U32 R10, R89, 0x10000, RZ ;  /* 0x00010000590a7824 */ /* 0x021fe200078e00ff */
[----:B------:R-:W-:Y:S01]  /*38c0*/  ISETP.GT.AND P4, PT, R3, 0x80, P2 ;  /* 0x000000800300780c */ /* 0x000fe20001784270 */
[----:B------:R-:W-:Y:S02]  /*38d0*/  BSSY B1, `(.L_x_75) ;  /* 0x000000b000017945 */ /* 0x000fe40003800000 */
[----:B------:R-:W-:Y:S01]  /*38e0*/  FMUL R5, R10, R73 ;  /* 0x000000490a057220 */ /* 0x000fe20000400000 */
[----:B------:R-:W-:-:S04]  /*38f0*/  IMAD.WIDE.U32 R10, R4, 0xf0, R74 ;  /* 0x000000f0040a7825 */ /* 0x000fc800078e004a */
[----:B------:R-:W-:-:S05]  /*3900*/  FFMA R5, R40, R72, R5 ;  /* 0x0000004828057223 */ /* 0x000fca0000000005 */
[----:B------:R-:W-:Y:S01]  /*3910*/  F2FP.BF16.F32.PACK_AB R4, RZ, R5 ;  /* 0x00000005ff04723e */ /* 0x000fe200000010ff */
[----:B------:R-:W-:-:S03]  /*3920*/  IMAD.IADD R5, R87, 0x1, R11 ;  /* 0x0000000157057824 */ /* 0x000fc600078e020b */
[----:B------:R-:W-:Y:S01]  /*3930*/  PRMT R20, R4, 0x7610, R20 ;  /* 0x0000761004147816 */ /* 0x000fe20000000014 */
[----:B------:R-:W-:-:S05]  /*3940*/  IMAD.MOV.U32 R4, RZ, RZ, R10 ;  /* 0x000000ffff047224 */ /* 0x000fca00078e000a */
[----:B------:R0:W-:Y:S01]  /*3950*/  @P5 STG.E.U16 desc[UR36][R4.64+0x20], R20 ;  /* 0x0000201404005986 */ /* 0x0001e2000c101524 */
[----:B------:R-:W-:Y:S05]  /*3960*/  @!P4 BRA `(.L_x_76) ;  /* 0x000000000004c947 */ /* 0x000fea0003800000 */
[----:B------:R0:W5:Y:S02]  /*3970*/  LDG.E.LTC128B.U16 R89, desc[UR36][R66.64+0x22] ;  /* 0x0000222442597981 */ /* 0x000164000c1e1520 */
.L_x_76:
[----:B------:R-:W-:Y:S05]  /*3980*/  BSYNC B1 ;  /* 0x0000000000017941 */ /* 0x000fea0003800000 */
.L_x_75:
        /* <DEDUP_REMOVED lines=9> */
.L_x_78:
[----:B------:R-:W-:Y:S05]  /*3a20*/  BSYNC B1 ;  /* 0x0000000000017941 */ /* 0x000fea0003800000 */
.L_x_77:
[----:B0----5:R-:W-:Y:S01]  /*3a30*/  IMAD.U32 R20, R89, 0x10000, RZ ;  /* 0x0001000059147824 */ /* 0x021fe200078e00ff */
[----:B------:R-:W-:Y:S01]  /*3a40*/  IADD3 R10, P4, R7, R10, RZ ;  /* 0x0000000a070a7210 */ /* 0x000fe20007f9e0ff */
[----:B------:R-:W-:Y:S01]  /*3a50*/  BSSY B1, `(.L_x_79) ;  /* 0x0000009000017945 */ /* 0x000fe20003800000 */
[----:B------:R-:W-:Y:S01]  /*3a60*/  ISETP.GT.AND P2, PT, R3, 0x88, P2 ;  /* 0x000000880300780c */ /* 0x000fe20001744270 */
[----:B------:R-:W-:-:S04]  /*3a70*/  FMUL R11, R20, R73 ;  /* 0x00000049140b7220 */ /* 0x000fc80000400000 */
[----:B------:R-:W-:-:S05]  /*3a80*/  FFMA R11, R42, R72, R11 ;  /* 0x000000482a0b7223 */ /* 0x000fca000000000b */
[----:B------:R-:W-:Y:S01]  /*3a90*/  F2FP.BF16.F32.PACK_AB R7, RZ, R11 ;  /* 0x0000000bff07723e */ /* 0x000fe200000010ff */
[----:B------:R-:W-:-:S05]  /*3aa0*/  IMAD.X R11, R21, 0x1, R5, P4 ;  /* 0x00000001150b7824 */ /* 0x000fca00020e0605 */
[----:B------:R0:W-:Y:S01]  /*3ab0*/  @P3 STG.E.U16 desc[UR36][R10.64+0x20], R7 ;  /* 0x000020070a003986 */ /* 0x0001e2000c101524 */
[----:B------:R-:W-:Y:S05]  /*3ac0*/  @!P2 BRA `(.L_x_80) ;  /* 0x000000000004a947 */ /* 0x000fea0003800000 */
[----:B------:R0:W5:Y:S02]  /*3ad0*/  LDG.E.LTC128B.U16 R89, desc[UR36][R14.64+0x22] ;  /* 0x000022240e597981 */ /* 0x000164000c1e1520 */
.L_x_80:
[----:B------:R-:W-:Y:S05]  /*3ae0*/  BSYNC B1 ;  /* 0x0000000000017941 */ /* 0x000fea0003800000 */
.L_x_79:
        /* <DEDUP_REMOVED lines=9> */
.L_x_82:
[----:B------:R-:W-:Y:S05]  /*3b80*/  BSYNC B1 ;  /* 0x0000000000017941 */ /* 0x000fea0003800000 */
.L_x_81:
        /* <DEDUP_REMOVED lines=9> */
.L_x_84:
[----:B------:R-:W-:Y:S05]  /*3c20*/  BSYNC B1 ;  /* 0x0000000000017941 */ /* 0x000fea0003800000 */
.L_x_83:
        /* <DEDUP_REMOVED lines=9> */
.L_x_86:
[----:B------:R-:W-:Y:S05]  /*3cc0*/  BSYNC B1 ;  /* 0x0000000000017941 */ /* 0x000fea0003800000 */
.L_x_85:
        /* <DEDUP_REMOVED lines=9> */
.L_x_88:
[----:B------:R-:W-:Y:S05]  /*3d60*/  BSYNC B1 ;  /* 0x0000000000017941 */ /* 0x000fea0003800000 */
.L_x_87:
        /* <DEDUP_REMOVED lines=10> */
.L_x_90:
[----:B------:R-:W-:Y:S05]  /*3e10*/  BSYNC B1 ;  /* 0x0000000000017941 */ /* 0x000fea0003800000 */
.L_x_89:
        /* <DEDUP_REMOVED lines=10> */
.L_x_92:
[----:B------:R-:W-:Y:S05]  /*3ec0*/  BSYNC B1 ;  /* 0x0000000000017941 */ /* 0x000fea0003800000 */
.L_x_91:
        /* <DEDUP_REMOVED lines=9> */
.L_x_94:
[----:B------:R-:W-:Y:S05]  /*3f60*/  BSYNC B1 ;  /* 0x0000000000017941 */ /* 0x000fea0003800000 */
.L_x_93:
        /* <DEDUP_REMOVED lines=9> */
.L_x_96:
[----:B------:R-:W-:Y:S05]  /*4000*/  BSYNC B1 ;  /* 0x0000000000017941 */ /* 0x000fea0003800000 */
.L_x_95:
        /* <DEDUP_REMOVED lines=10> */
.L_x_98:
[----:B------:R-:W-:Y:S05]  /*40b0*/  BSYNC B1 ;  /* 0x0000000000017941 */ /* 0x000fea0003800000 */
.L_x_97:
        /* <DEDUP_REMOVED lines=10> */
.L_x_100:
[----:B------:R-:W-:Y:S05]  /*4160*/  BSYNC B1 ;  /* 0x0000000000017941 */ /* 0x000fea0003800000 */
.L_x_99:
        /* <DEDUP_REMOVED lines=9> */
.L_x_102:
[----:B------:R-:W-:Y:S05]  /*4200*/  BSYNC B1 ;  /* 0x0000000000017941 */ /* 0x000fea0003800000 */
.L_x_101:
        /* <DEDUP_REMOVED lines=9> */
.L_x_104:
[----:B------:R-:W-:Y:S05]  /*42a0*/  BSYNC B1 ;  /* 0x0000000000017941 */ /* 0x000fea0003800000 */
.L_x_103:
        /* <DEDUP_REMOVED lines=9> */
.L_x_106:
[----:B------:R-:W-:Y:S05]  /*4340*/  BSYNC B1 ;  /* 0x0000000000017941 */ /* 0x000fea0003800000 */
.L_x_105:
        /* <DEDUP_REMOVED lines=9> */
.L_x_108:
[----:B------:R-:W-:Y:S05]  /*43e0*/  BSYNC B1 ;  /* 0x0000000000017941 */ /* 0x000fea0003800000 */
.L_x_107:
        /* <DEDUP_REMOVED lines=9> */
.L_x_110:
[----:B------:R-:W-:Y:S05]  /*4480*/  BSYNC B1 ;  /* 0x0000000000017941 */ /* 0x000fea0003800000 */
.L_x_109:
        /* <DEDUP_REMOVED lines=9> */
.L_x_112:
[----:B------:R-:W-:Y:S05]  /*4520*/  BSYNC B1 ;  /* 0x0000000000017941 */ /* 0x000fea0003800000 */
.L_x_111:
        /* <DEDUP_REMOVED lines=9> */
.L_x_114:
[----:B------:R-:W-:Y:S05]  /*45c0*/  BSYNC B1 ;  /* 0x0000000000017941 */ /* 0x000fea0003800000 */
.L_x_113:
        /* <DEDUP_REMOVED lines=9> */
.L_x_116:
[----:B------:R-:W-:Y:S05]  /*4660*/  BSYNC B1 ;  /* 0x0000000000017941 */ /* 0x000fea0003800000 */
.L_x_115:
        /* <DEDUP_REMOVED lines=9> */
.L_x_118:
[----:B------:R-:W-:Y:S05]  /*4700*/  BSYNC B1 ;  /* 0x0000000000017941 */ /* 0x000fea0003800000 */
.L_x_117:
        /* <DEDUP_REMOVED lines=9> */
.L_x_120:
[----:B------:R-:W-:Y:S05]  /*47a0*/  BSYNC B1 ;  /* 0x0000000000017941 */ /* 0x000fea0003800000 */
.L_x_119:
[----:B------:R-:W-:Y:S05]  /*47b0*/  @!P0 BRA `(.L_x_121) ;  /* 0x0000000c00a08947 */ /* 0x000fea0003800000 */
[----:B-----5:R-:W-:-:S04]  /*47c0*/  IMAD.U32 R4, R89, 0x10000, RZ ;  /* 0x0001000059047824 */ /* 0x020fc800078e00ff */
[----:B------:R-:W-:-:S04]  /*47d0*/  FMUL R4, R4, R73 ;  /* 0x0000004904047220 */ /* 0x000fc80000400000 */
[----:B------:R-:W-:-:S05]  /*47e0*/  FFMA R4, R31, R72, R4 ;  /* 0x000000481f047223 */ /* 0x000fca0000000004 */
[----:B------:R-:W-:-:S05]  /*47f0*/  F2FP.BF16.F32.PACK_AB R4, RZ, R4 ;  /* 0x00000004ff04723e */ /* 0x000fca00000010ff */
[----:B------:R0:W-:Y:S01]  /*4800*/  STG.E.U16 desc[UR36][R10.64+0x52], R4 ;  /* 0x000052040a007986 */ /* 0x0001e2000c101524 */
[----:B------:R-:W-:Y:S05]  /*4810*/  BRA `(.L_x_121) ;  /* 0x0000000c00887947 */ /* 0x000fea0003800000 */
.L_x_30:
[----:B------:R-:W-:Y:S01]  /*4820*/  ULDC.64 UR4, c[0x0][0x5c0] ;  /* 0x0001700000047ab9 */ /* 0x000fe20000000a00 */
[-C--:B------:R-:W-:Y:S01]  /*4830*/  FMUL R64, R64, R72.reuse ;  /* 0x0000004840407220 */ /* 0x080fe20000400000 */
[----:B------:R-:W-:Y:S01]  /*4840*/  LEA R8, P2, R78, UR4, 0x1 ;  /* 0x000000044e087c11 */ /* 0x000fe2000f8408ff */
[----:B------:R-:W-:Y:S01]  /*4850*/  IMAD.SHL.U32 R23, R4, 0x10, RZ ;  /* 0x0000001004177824 */ /* 0x000fe200078e00ff */
[----:B------:R-:W-:Y:S01]  /*4860*/  ISETP.GT.AND P3, PT, R6, 0x1, PT ;  /* 0x000000010600780c */ /* 0x000fe20003f64270 */
[----:B------:R-:W-:Y:S01]  /*4870*/  FMUL R65, R65, R72 ;  /* 0x0000004841417220 */ /* 0x000fe20000400000 */
[----:B------:R-:W-:Y:S01]  /*4880*/  F2FP.BF16.F32.PACK_AB R64, RZ, R64 ;  /* 0x00000040ff40723e */ /* 0x000fe200000010ff */
[-C--:B------:R-:W-:Y:S01]  /*4890*/  FMUL R67, R67, R72.reuse ;  /* 0x0000004843437220 */ /* 0x080fe20000400000 */
[----:B------:R-:W-:Y:S01]  /*48a0*/  LEA.HI.X R9, R78, UR5, R85, 0x1, P2 ;  /* 0x000000054e097c11 */ /* 0x000fe200090f0c55 */
[-C--:B------:R-:W-:Y:S01]  /*48b0*/  FMUL R66, R66, R72.reuse ;  /* 0x0000004842427220 */ /* 0x080fe20000400000 */
[----:B------:R-:W-:Y:S01]  /*48c0*/  ISETP.GT.AND P2, PT, R3, RZ, P3 ;  /* 0x000000ff0300720c */ /* 0x000fe20001f44270 */
[-C--:B------:R-:W-:Y:S01]  /*48d0*/  FMUL R69, R69, R72.reuse ;  /* 0x0000004845457220 */ /* 0x080fe20000400000 */
[----:B------:R-:W-:Y:S01]  /*48e0*/  SHF.L.U64.HI R7, R4, 0x4, R5 ;  /* 0x0000000404077819 */ /* 0x000fe20000010205 */
[----:B------:R-:W-:Y:S01]  /*48f0*/  @P1 STG.E.U16 desc[UR36][R8.64], R64 ;  /* 0x0000004008001986 */ /* 0x000fe2000c101524 */
[----:B------:R-:W-:Y:S01]  /*4900*/  ISETP.GT.AND P1, PT, R3, 0x8, P3 ;  /* 0x000000080300780c */ /* 0x000fe20001f24270 */
[----:B------:R-:W-:Y:S01]  /*4910*/  FMUL R68, R68, R72 ;  /* 0x0000004844447220 */ /* 0x000fe20000400000 */
[----:B------:R-:W-:Y:S01]  /*4920*/  IADD3 R14, P4, R23, R8, RZ ;  /* 0x00000008170e7210 */ /* 0x000fe20007f9e0ff */
[-C--:B------:R-:W-:Y:S01]  /*4930*/  FMUL R71, R71, R72.reuse ;  /* 0x0000004847477220 */ /* 0x080fe20000400000 */
[----:B------:R-:W-:Y:S01]  /*4940*/  F2FP.BF16.F32.PACK_AB R65, RZ, R65 ;  /* 0x00000041ff41723e */ /* 0x000fe200000010ff */
[----:B------:R-:W-:Y:S01]  /*4950*/  FMUL R70, R70, R72 ;  /* 0x0000004846467220 */ /* 0x000fe20000400000 */
[----:B------:R-:W-:Y:S01]  /*4960*/  F2FP.BF16.F32.PACK_AB R67, RZ, R67 ;  /* 0x00000043ff43723e */ /* 0x000fe200000010ff */
[----:B------:R-:W-:Y:S01]  /*4970*/  IMAD.X R15, R7, 0x1, R9, P4 ;  /* 0x00000001070f7824 */ /* 0x000fe200020e0609 */
[----:B------:R-:W-:Y:S01]  /*4980*/  ISETP.GT.AND P5, PT, R3, 0x8, P0 ;  /* 0x000000080300780c */ /* 0x000fe200007a4270 */
[----:B------:R-:W-:Y:S01]  /*4990*/  @P2 STG.E.U16 desc[UR36][R8.64+0x2], R65 ;  /* 0x0000024108002986 */ /* 0x000fe2000c101524 */
[----:B------:R-:W-:Y:S01]  /*49a0*/  F2FP.BF16.F32.PACK_AB R66, RZ, R66 ;  /* 0x00000042ff42723e */ /* 0x000fe200000010ff */
[----:B------:R-:W-:Y:S01]  /*49b0*/  FMUL R56, R56, R72 ;  /* 0x0000004838387220 */ /* 0x000fe20000400000 */
[C---:B------:R-:W-:Y:S01]  /*49c0*/  ISETP.GT.AND P2, PT, R6.reuse, 0x8, PT ;  /* 0x000000080600780c */ /* 0x040fe20003f44270 */
[----:B------:R-:W-:Y:S01]  /*49d0*/  @P1 STG.E.U16 desc[UR36][R14.64+0x2], R67 ;  /* 0x000002430e001986 */ /* 0x000fe2000c101524 */
[----:B------:R-:W-:Y:S01]  /*49e0*/  ISETP.GT.AND P1, PT, R6, 0x9, PT ;  /* 0x000000090600780c */ /* 0x000fe20003f24270 */
[----:B------:R-:W-:Y:S01]  /*49f0*/  IMAD R5, R5, 0xf0, RZ ;  /* 0x000000f005057824 */ /* 0x000fe200078e02ff */
[----:B------:R-:W-:Y:S01]  /*4a00*/  F2FP.BF16.F32.PACK_AB R69, RZ, R69 ;  /* 0x00000045ff45723e */ /* 0x000fe200000010ff */
[----:B------:R-:W-:Y:S01]  /*4a10*/  IMAD.WIDE.U32 R10, R4, 0xf0, R14 ;  /* 0x000000f0040a7825 */ /* 0x000fe200078e000e */
[----:B------:R-:W-:-:S03]  /*4a20*/  ISETP.GT.AND P4, PT, R3, RZ, P1 ;  /* 0x000000ff0300720c */ /* 0x000fc60000f84270 */
[----:B------:R-:W-:Y:S01]  /*4a30*/  FMUL R57, R57, R72 ;  /* 0x0000004839397220 */ /* 0x000fe20000400000 */
[----:B------:R-:W-:Y:S01]  /*4a40*/  F2FP.BF16.F32.PACK_AB R68, RZ, R68 ;  /* 0x00000044ff44723e */ /* 0x000fe200000010ff */
[----:B------:R-:W-:Y:S01]  /*4a50*/  @P5 STG.E.U16 desc[UR36][R14.64], R66 ;  /* 0x000000420e005986 */ /* 0x000fe2000c101524 */
[----:B------:R-:W-:Y:S01]  /*4a60*/  ISETP.GT.AND P5, PT, R3, RZ, P2 ;  /* 0x000000ff0300720c */ /* 0x000fe200017a4270 */
[----:B------:R-:W-:Y:S01]  /*4a70*/  IMAD.IADD R11, R5, 0x1, R11 ;  /* 0x00000001050b7824 */ /* 0x000fe200078e020b */
[----:B------:R-:W-:Y:S01]  /*4a80*/  F2FP.BF16.F32.PACK_AB R71, RZ, R71 ;  /* 0x00000047ff47723e */ /* 0x000fe200000010ff */
[----:B------:R-:W-:Y:S01]  /*4a90*/  FMUL R58, R58, R72 ;  /* 0x000000483a3a7220 */ /* 0x000fe20000400000 */
[----:B------:R-:W-:Y:S01]  /*4aa0*/  F2FP.BF16.F32.PACK_AB R70, RZ, R70 ;  /* 0x00000046ff46723e */ /* 0x000fe200000010ff */
[----:B------:R-:W-:Y:S01]  /*4ab0*/  FMUL R59, R59, R72 ;  /* 0x000000483b3b7220 */ /* 0x000fe20000400000 */
[----:B------:R-:W-:Y:S01]  /*4ac0*/  F2FP.BF16.F32.PACK_AB R56, RZ, R56 ;  /* 0x00000038ff38723e */ /* 0x000fe200000010ff */
[-C--:B------:R-:W-:Y:S01]  /*4ad0*/  FMUL R60, R60, R72.reuse ;  /* 0x000000483c3c7220 */ /* 0x080fe20000400000 */
[----:B------:R-:W-:Y:S01]  /*4ae0*/  F2FP.BF16.F32.PACK_AB R57, RZ, R57 ;  /* 0x00000039ff39723e */ /* 0x000fe200000010ff */
[----:B------:R-:W-:Y:S01]  /*4af0*/  @P4 STG.E.U16 desc[UR36][R8.64+0x12], R69 ;  /* 0x0000124508004986 */ /* 0x000fe2000c101524 */
[----:B------:R-:W-:Y:S01]  /*4b00*/  ISETP.GT.AND P4, PT, R3, 0x8, P1 ;  /* 0x000000080300780c */ /* 0x000fe20000f84270 */
[----:B------:R-:W-:Y:S01]  /*4b10*/  FMUL R61, R61, R72 ;  /* 0x000000483d3d7220 */ /* 0x000fe20000400000 */
[----:B------:R-:W-:Y:S01]  /*4b20*/  F2FP.BF16.F32.PACK_AB R58, RZ, R58 ;  /* 0x0000003aff3a723e */ /* 0x000fe200000010ff */
[----:B------:R-:W-:Y:S01]  /*4b30*/  @P5 STG.E.U16 desc[UR36][R8.64+0x10], R68 ;  /* 0x0000104408005986 */ /* 0x000fe2000c101524 */
[----:B------:R-:W-:Y:S01]  /*4b40*/  ISETP.GT.AND P5, PT, R3, 0x8, P2 ;  /* 0x000000080300780c */ /* 0x000fe200017a4270 */
[-C--:B------:R-:W-:Y:S01]  /*4b50*/  FMUL R62, R62, R72.reuse ;  /* 0x000000483e3e7220 */ /* 0x080fe20000400000 */
[----:B------:R-:W-:Y:S01]  /*4b60*/  F2FP.BF16.F32.PACK_AB R59, RZ, R59 ;  /* 0x0000003bff3b723e */ /* 0x000fe200000010ff */
[----:B------:R-:W-:Y:S01]  /*4b70*/  FMUL R63, R63, R72 ;  /* 0x000000483f3f7220 */ /* 0x000fe20000400000 */
[----:B------:R-:W-:Y:S01]  /*4b80*/  F2FP.BF16.F32.PACK_AB R60, RZ, R60 ;  /* 0x0000003cff3c723e */ /* 0x000fe200000010ff */
[-C--:B------:R-:W-:Y:S01]  /*4b90*/  FMUL R49, R49, R72.reuse ;  /* 0x0000004831317220 */ /* 0x080fe20000400000 */
[----:B------:R-:W-:Y:S01]  /*4ba0*/  F2FP.BF16.F32.PACK_AB R61, RZ, R61 ;  /* 0x0000003dff3d723e */ /* 0x000fe200000010ff */
[----:B------:R-:W-:Y:S01]  /*4bb0*/  FMUL R48, R48, R72 ;  /* 0x0000004830307220 */ /* 0x000fe20000400000 */
[----:B------:R-:W-:Y:S01]  /*4bc0*/  F2FP.BF16.F32.PACK_AB R62, RZ, R62 ;  /* 0x0000003eff3e723e */ /* 0x000fe200000010ff */
[----:B------:R-:W-:Y:S01]  /*4bd0*/  @P4 STG.E.U16 desc[UR36][R14.64+0x12], R71 ;  /* 0x000012470e004986 */ /* 0x000fe2000c101524 */
[C---:B------:R-:W-:Y:S01]  /*4be0*/  ISETP.GT.AND P4, PT, R3.reuse, 0x80, P0 ;  /* 0x000000800300780c */ /* 0x040fe20000784270 */
[-C--:B------:R-:W-:Y:S01]  /*4bf0*/  FMUL R50, R50, R72.reuse ;  /* 0x0000004832327220 */ /* 0x080fe20000400000 */
[C---:B------:R-:W-:Y:S01]  /*4c00*/  ISETP.GT.AND P0, PT, R3.reuse, 0x88, P0 ;  /* 0x000000880300780c */ /* 0x040fe20000704270 */
[----:B------:R-:W-:Y:S01]  /*4c10*/  @P5 STG.E.U16 desc[UR36][R14.64+0x10], R70 ;  /* 0x000010460e005986 */ /* 0x000fe2000c101524 */
[----:B------:R-:W-:Y:S01]  /*4c20*/  ISETP.GT.AND P5, PT, R3, 0x80, P3 ;  /* 0x000000800300780c */ /* 0x000fe20001fa4270 */
[-C--:B------:R-:W-:Y:S01]  /*4c30*/  FMUL R51, R51, R72.reuse ;  /* 0x0000004833337220 */ /* 0x080fe20000400000 */
[----:B------:R-:W-:Y:S01]  /*4c40*/  ISETP.GT.AND P3, PT, R3, 0x88, P3 ;  /* 0x000000880300780c */ /* 0x000fe20001f64270 */
[-C--:B------:R-:W-:Y:S01]  /*4c50*/  FMUL R52, R52, R72.reuse ;  /* 0x0000004834347220 */ /* 0x080fe20000400000 */
[----:B------:R-:W-:Y:S01]  /*4c60*/  F2FP.BF16.F32.PACK_AB R63, RZ, R63 ;  /* 0x0000003fff3f723e */ /* 0x000fe200000010ff */
[-C--:B------:R-:W-:Y:S01]  /*4c70*/  FMUL R53, R53, R72.reuse ;  /* 0x0000004835357220 */ /* 0x080fe20000400000 */
[----:B------:R-:W-:Y:S01]  /*4c80*/  F2FP.BF16.F32.PACK_AB R49, RZ, R49 ;  /* 0x00000031ff31723e */ /* 0x000fe200000010ff */
[----:B------:R-:W-:Y:S01]  /*4c90*/  FMUL R54, R54, R72 ;  /* 0x0000004836367220 */ /* 0x000fe20000400000 */
[----:B------:R-:W-:Y:S01]  /*4ca0*/  F2FP.BF16.F32.PACK_AB R48, RZ, R48 ;  /* 0x00000030ff30723e */ /* 0x000fe200000010ff */
[----:B------:R0:W-:Y:S01]  /*4cb0*/  @P4 STG.E.U16 desc[UR36][R10.64], R56 ;  /* 0x000000380a004986 */ /* 0x0001e2000c101524 */
[----:B------:R-:W-:Y:S01]  /*4cc0*/  IADD3 R12, P4, R23, R10, RZ ;  /* 0x0000000a170c7210 */ /* 0x000fe20007f9e0ff */
[----:B------:R-:W-:Y:S01]  /*4cd0*/  FMUL R55, R55, R72 ;  /* 0x0000004837377220 */ /* 0x000fe20000400000 */
[----:B------:R-:W-:Y:S01]  /*4ce0*/  F2FP.BF16.F32.PACK_AB R50, RZ, R50 ;  /* 0x00000032ff32723e */ /* 0x000fe200000010ff */
[----:B------:R1:W-:Y:S01]  /*4cf0*/  @P5 STG.E.U16 desc[UR36][R10.64+0x2], R57 ;  /* 0x000002390a005986 */ /* 0x0003e2000c101524 */
[----:B------:R-:W-:Y:S01]  /*4d00*/  ISETP.GT.AND P5, PT, R3, 0x80, P2 ;  /* 0x000000800300780c */ /* 0x000fe200017a4270 */
[--C-:B------:R-:W-:Y:S01]  /*4d10*/  IMAD.X R13, R7, 0x1, R11.reuse, P4 ;  /* 0x00000001070d7824 */ /* 0x100fe200020e060b */
[C---:B------:R-:W-:Y:S01]  /*4d20*/  ISETP.GT.AND P4, PT, R3.reuse, 0x80, P1 ;  /* 0x000000800300780c */ /* 0x040fe20000f84270 */
[-C--:B------:R-:W-:Y:S01]  /*4d30*/  FMUL R40, R40, R72.reuse ;  /* 0x0000004828287220 */ /* 0x080fe20000400000 */
[----:B------:R-:W-:Y:S01]  /*4d40*/  ISETP.GT.AND P1, PT, R3, 0x88, P1 ;  /* 0x000000880300780c */ /* 0x000fe20000f24270 */
[-C--:B------:R-:W-:Y:S01]  /*4d50*/  FMUL R41, R41, R72.reuse ;  /* 0x0000004829297220 */ /* 0x080fe20000400000 */
[----:B------:R-:W-:Y:S01]  /*4d60*/  @P0 STG.E.U16 desc[UR36][R12.64], R58 ;  /* 0x0000003a0c000986 */ /* 0x000fe2000c101524 */
[----:B------:R-:W-:Y:S01]  /*4d70*/  ISETP.GT.AND P0, PT, R6, 0x11, PT ;  /* 0x000000110600780c */ /* 0x000fe20003f04270 */
[-C--:B------:R-:W-:Y:S01]  /*4d80*/  FMUL R42, R42, R72.reuse ;  /* 0x000000482a2a7220 */ /* 0x080fe20000400000 */
[----:B------:R-:W-:Y:S01]  /*4d90*/  F2FP.BF16.F32.PACK_AB R51, RZ, R51 ;  /* 0x00000033ff33723e */ /* 0x000fe200000010ff */
[----:B------:R-:W-:Y:S01]  /*4da0*/  FMUL R43, R43, R72 ;  /* 0x000000482b2b7220 */ /* 0x000fe20000400000 */
[----:B------:R-:W-:Y:S01]  /*4db0*/  F2FP.BF16.F32.PACK_AB R52, RZ, R52 ;  /* 0x00000034ff34723e */ /* 0x000fe200000010ff */
[----:B------:R-:W-:Y:S01]  /*4dc0*/  FMUL R44, R44, R72 ;  /* 0x000000482c2c7220 */ /* 0x000fe20000400000 */
[--C-:B------:R-:W-:Y:S01]  /*4dd0*/  @P5 IMAD.MOV.U32 R20, RZ, RZ, R10.reuse ;  /* 0x000000ffff145224 */ /* 0x100fe200078e000a */
[----:B------:R-:W-:Y:S01]  /*4de0*/  F2FP.BF16.F32.PACK_AB R53, RZ, R53 ;  /* 0x00000035ff35723e */ /* 0x000fe200000010ff */
[--C-:B------:R-:W-:Y:S01]  /*4df0*/  @P5 IMAD.MOV.U32 R21, RZ, RZ, R11.reuse ;  /* 0x000000ffff155224 */ /* 0x100fe200078e000b */
[----:B------:R-:W-:Y:S01]  /*4e00*/  F2FP.BF16.F32.PACK_AB R54, RZ, R54 ;  /* 0x00000036ff36723e */ /* 0x000fe200000010ff */
[----:B0-----:R-:W-:Y:S01]  /*4e10*/  @P4 IMAD.MOV.U32 R56, RZ, RZ, R10 ;  /* 0x000000ffff384224 */ /* 0x001fe200078e000a */
[----:B------:R-:W-:Y:S01]  /*4e20*/  F2FP.BF16.F32.PACK_AB R55, RZ, R55 ;  /* 0x00000037ff37723e */ /* 0x000fe200000010ff */
[----:B-1----:R-:W-:Y:S01]  /*4e30*/  @P4 IMAD.MOV.U32 R57, RZ, RZ, R11 ;  /* 0x000000ffff394224 */ /* 0x002fe200078e000b */
[----:B------:R-:W-:Y:S01]  /*4e40*/  F2FP.BF16.F32.PACK_AB R40, RZ, R40 ;  /* 0x00000028ff28723e */ /* 0x000fe200000010ff */
[--C-:B------:R-:W-:Y:S01]  /*4e50*/  @P3 IMAD.MOV.U32 R10, RZ, RZ, R12.reuse ;  /* 0x000000ffff0a3224 */ /* 0x100fe200078e000c */
[----:B------:R-:W-:Y:S01]  /*4e60*/  F2FP.BF16.F32.PACK_AB R41, RZ, R41 ;  /* 0x00000029ff29723e */ /* 0x000fe200000010ff */
[--C-:B------:R-:W-:Y:S01]  /*4e70*/  @P3 IMAD.MOV.U32 R11, RZ, RZ, R13.reuse ;  /* 0x000000ffff0b3224 */ /* 0x100fe200078e000d */
[----:B------:R-:W-:Y:S01]  /*4e80*/  F2FP.BF16.F32.PACK_AB R42, RZ, R42 ;  /* 0x0000002aff2a723e */ /* 0x000fe200000010ff */
[-C--:B------:R-:W-:Y:S01]  /*4e90*/  FMUL R45, R45, R72.reuse ;  /* 0x000000482d2d7220 */ /* 0x080fe20000400000 */
[-C--:B------:R-:W-:Y:S01]  /*4ea0*/  FMUL R46, R46, R72.reuse ;  /* 0x000000482e2e7220 */ /* 0x080fe20000400000 */
[----:B------:R-:W-:Y:S01]  /*4eb0*/  F2FP.BF16.F32.PACK_AB R43, RZ, R43 ;  /* 0x0000002bff2b723e */ /* 0x000fe200000010ff */
[----:B------:R0:W-:Y:S01]  /*4ec0*/  @P3 STG.E.U16 desc[UR36][R10.64+0x2], R59 ;  /* 0x0000023b0a003986 */ /* 0x0001e2000c101524 */
[----:B------:R-:W-:Y:S01]  /*4ed0*/  ISETP.GT.AND P3, PT, R3, 0x88, P2 ;  /* 0x000000880300780c */ /* 0x000fe20001764270 */
[-C--:B------:R-:W-:Y:S01]  /*4ee0*/  FMUL R47, R47, R72.reuse ;  /* 0x000000482f2f7220 */ /* 0x080fe20000400000 */
[----:B------:R-:W-:Y:S01]  /*4ef0*/  ISETP.GT.AND P2, PT, R6, 0x10, PT ;  /* 0x000000100600780c */ /* 0x000fe20003f44270 */
[----:B------:R-:W-:Y:S01]  /*4f00*/  @P5 STG.E.U16 desc[UR36][R20.64+0x10], R60 ;  /* 0x0000103c14005986 */ /* 0x000fe2000c101524 */
[C---:B------:R-:W-:Y:S01]  /*4f10*/  ISETP.GT.AND P5, PT, R3.reuse, RZ, P0 ;  /* 0x000000ff0300720c */ /* 0x040fe200007a4270 */
[----:B------:R-:W-:Y:S01]  /*4f20*/  FMUL R32, R32, R72 ;  /* 0x0000004820207220 */ /* 0x000fe20000400000 */
[----:B------:R-:W-:Y:S01]  /*4f30*/  F2FP.BF16.F32.PACK_AB R44, RZ, R44 ;  /* 0x0000002cff2c723e */ /* 0x000fe200000010ff */
[----:B------:R-:W-:Y:S01]  /*4f40*/  @P4 STG.E.U16 desc[UR36][R56.64+0x12], R61 ;  /* 0x0000123d38004986 */ /* 0x000fe2000c101524 */
[----:B------:R-:W-:Y:S01]  /*4f50*/  ISETP.GT.AND P4, PT, R3, RZ, P2 ;  /* 0x000000ff0300720c */ /* 0x000fe20001784270 */
[-C--:B------:R-:W-:Y:S01]  /*4f60*/  FMUL R33, R33, R72.reuse ;  /* 0x0000004821217220 */ /* 0x080fe20000400000 */
[----:B------:R-:W-:Y:S01]  /*4f70*/  F2FP.BF16.F32.PACK_AB R45, RZ, R45 ;  /* 0x0000002dff2d723e */ /* 0x000fe200000010ff */
[----:B------:R-:W-:Y:S01]  /*4f80*/  FMUL R34, R34, R72 ;  /* 0x0000004822227220 */ /* 0x000fe20000400000 */
[----:B------:R-:W-:Y:S01]  /*4f90*/  F2FP.BF16.F32.PACK_AB R46, RZ, R46 ;  /* 0x0000002eff2e723e */ /* 0x000fe200000010ff */
[----:B0-----:R-:W-:Y:S01]  /*4fa0*/  @P3 IMAD.MOV.U32 R10, RZ, RZ, R12 ;  /* 0x000000ffff0a3224 */ /* 0x001fe200078e000c */
[----:B------:R-:W-:Y:S01]  /*4fb0*/  F2FP.BF16.F32.PACK_AB R47, RZ, R47 ;  /* 0x0000002fff2f723e */ /* 0x000fe200000010ff */
[----:B------:R-:W-:-:S02]  /*4fc0*/  @P3 IMAD.MOV.U32 R11, RZ, RZ, R13 ;  /* 0x000000ffff0b3224 */ /* 0x000fc400078e000d */
[----:B------:R-:W-:Y:S01]  /*4fd0*/  FMUL R35, R35, R72 ;  /* 0x0000004823237220 */ /* 0x000fe20000400000 */
[----:B------:R-:W-:Y:S01]  /*4fe0*/  F2FP.BF16.F32.PACK_AB R32, RZ, R32 ;  /* 0x00000020ff20723e */ /* 0x000fe200000010ff */
[-C--:B------:R-:W-:Y:S01]  /*4ff0*/  FMUL R36, R36, R72.reuse ;  /* 0x0000004824247220 */ /* 0x080fe20000400000 */
[----:B------:R-:W-:Y:S01]  /*5000*/  F2FP.BF16.F32.PACK_AB R33, RZ, R33 ;  /* 0x00000021ff21723e */ /* 0x000fe200000010ff */
[----:B------:R0:W-:Y:S01]  /*5010*/  @P3 STG.E.U16 desc[UR36][R10.64+0x10], R62 ;  /* 0x0000103e0a003986 */ /* 0x0001e2000c101524 */
[----:B------:R-:W-:Y:S01]  /*5020*/  ISETP.GT.AND P3, PT, R3, 0x8, P2 ;  /* 0x000000080300780c */ /* 0x000fe20001764270 */
[----:B------:R-:W-:Y:S01]  /*5030*/  FMUL R37, R37, R72 ;  /* 0x0000004825257220 */ /* 0x000fe20000400000 */
[----:B------:R-:W-:Y:S01]  /*5040*/  F2FP.BF16.F32.PACK_AB R34, RZ, R34 ;  /* 0x00000022ff22723e */ /* 0x000fe200000010ff */
[----:B------:R1:W-:Y:S01]  /*5050*/  @P1 STG.E.U16 desc[UR36][R12.64+0x12], R63 ;  /* 0x0000123f0c001986 */ /* 0x0003e2000c101524 */
[----:B------:R-:W-:Y:S01]  /*5060*/  ISETP.GT.AND P1, PT, R6, 0x18, PT ;  /* 0x000000180600780c */ /* 0x000fe20003f24270 */
[-C--:B------:R-:W-:Y:S01]  /*5070*/  FMUL R38, R38, R72.reuse ;  /* 0x0000004826267220 */ /* 0x080fe20000400000 */
[----:B------:R-:W-:Y:S01]  /*5080*/  F2FP.BF16.F32.PACK_AB R35, RZ, R35 ;  /* 0x00000023ff23723e */ /* 0x000fe200000010ff */
[----:B------:R1:W-:Y:S01]  /*5090*/  @P5 STG.E.U16 desc[UR36][R8.64+0x22], R49 ;  /* 0x0000223108005986 */ /* 0x0003e2000c101524 */
[----:B------:R-:W-:Y:S01]  /*50a0*/  ISETP.GT.AND P5, PT, R3, 0x8, P0 ;  /* 0x000000080300780c */ /* 0x000fe200007a4270 */
[----:B------:R-:W-:Y:S01]  /*50b0*/  FMUL R39, R39, R72 ;  /* 0x0000004827277220 */ /* 0x000fe20000400000 */
[----:B------:R-:W-:Y:S01]  /*50c0*/  F2FP.BF16.F32.PACK_AB R36, RZ, R36 ;  /* 0x00000024ff24723e */ /* 0x000fe200000010ff */
[----:B------:R1:W-:Y:S01]  /*50d0*/  @P4 STG.E.U16 desc[UR36][R8.64+0x20], R48 ;  /* 0x0000203008004986 */ /* 0x0003e2000c101524 */
[----:B------:R-:W-:Y:S01]  /*50e0*/  ISETP.GT.AND P4, PT, R3, RZ, P1 ;  /* 0x000000ff0300720c */ /* 0x000fe20000f84270 */
[----:B0-----:R-:W-:Y:S01]  /*50f0*/  IMAD.WIDE.U32 R10, R4, 0xf0, R14 ;  /* 0x000000f0040a7825 */ /* 0x001fe200078e000e */
[----:B------:R-:W-:Y:S01]  /*5100*/  F2FP.BF16.F32.PACK_AB R37, RZ, R37 ;  /* 0x00000025ff25723e */ /* 0x000fe200000010ff */
[----:B------:R1:W-:Y:S01]  /*5110*/  @P3 STG.E.U16 desc[UR36][R14.64+0x20], R50 ;  /* 0x000020320e003986 */ /* 0x0003e2000c101524 */
[----:B------:R-:W-:Y:S01]  /*5120*/  ISETP.GT.AND P3, PT, R6, 0x19, PT ;  /* 0x000000190600780c */ /* 0x000fe20003f64270 */
[----:B------:R-:W-:Y:S01]  /*5130*/  IMAD.IADD R11, R5, 0x1, R11 ;  /* 0x00000001050b7824 */ /* 0x000fe200078e020b */
[----:B------:R-:W-:Y:S01]  /*5140*/  F2FP.BF16.F32.PACK_AB R38, RZ, R38 ;  /* 0x00000026ff26723e */ /* 0x000fe200000010ff */
[-C--:B------:R-:W-:Y:S01]  /*5150*/  FMUL R24, R24, R72.reuse ;  /* 0x0000004818187220 */ /* 0x080fe20000400000 */
[----:B------:R-:W-:Y:S01]  /*5160*/  F2FP.BF16.F32.PACK_AB R39, RZ, R39 ;  /* 0x00000027ff27723e */ /* 0x000fe200000010ff */
[----:B------:R1:W-:Y:S01]  /*5170*/  @P5 STG.E.U16 desc[UR36][R14.64+0x22], R51 ;  /* 0x000022330e005986 */ /* 0x0003e2000c101524 */
[----:B------:R-:W-:Y:S01]  /*5180*/  ISETP.GT.AND P5, PT, R3, RZ, P3 ;  /* 0x000000ff0300720c */ /* 0x000fe20001fa4270 */
[----:B------:R-:W-:Y:S01]  /*5190*/  FMUL R25, R25, R72 ;  /* 0x0000004819197220 */ /* 0x000fe20000400000 */
[----:B------:R-:W-:Y:S01]  /*51a0*/  F2FP.BF16.F32.PACK_AB R24, RZ, R24 ;  /* 0x00000018ff18723e */ /* 0x000fe200000010ff */
[----:B------:R1:W-:Y:S01]  /*51b0*/  @P4 STG.E.U16 desc[UR36][R8.64+0x30], R52 ;  /* 0x0000303408004986 */ /* 0x0003e2000c101524 */
[----:B------:R-:W-:Y:S01]  /*51c0*/  ISETP.GT.AND P4, PT, R3, 0x8, P1 ;  /* 0x000000080300780c */ /* 0x000fe20000f84270 */
[-C--:B------:R-:W-:Y:S01]  /*51d0*/  FMUL R26, R26, R72.reuse ;  /* 0x000000481a1a7220 */ /* 0x080fe20000400000 */
[----:B------:R-:W-:Y:S01]  /*51e0*/  F2FP.BF16.F32.PACK_AB R25, RZ, R25 ;  /* 0x00000019ff19723e */ /* 0x000fe200000010ff */
[-C--:B------:R-:W-:Y:S01]  /*51f0*/  FMUL R27, R27, R72.reuse ;  /* 0x000000481b1b7220 */ /* 0x080fe20000400000 */
[-C--:B------:R-:W-:Y:S01]  /*5200*/  FMUL R28, R28, R72.reuse ;  /* 0x000000481c1c7220 */ /* 0x080fe20000400000 */
[-C--:B------:R-:W-:Y:S01]  /*5210*/  FMUL R29, R29, R72.reuse ;  /* 0x000000481d1d7220 */ /* 0x080fe20000400000 */
[-C--:B------:R-:W-:Y:S01]  /*5220*/  FMUL R30, R30, R72.reuse ;  /* 0x000000481e1e7220 */ /* 0x080fe20000400000 */
[----:B------:R-:W-:Y:S01]  /*5230*/  FMUL R31, R31, R72 ;  /* 0x000000481f1f7220 */ /* 0x000fe20000400000 */
[----:B------:R-:W-:Y:S01]  /*5240*/  F2FP.BF16.F32.PACK_AB R26, RZ, R26 ;  /* 0x0000001aff1a723e */ /* 0x000fe200000010ff */
[----:B------:R1:W-:Y:S01]  /*5250*/  @P5 STG.E.U16 desc[UR36][R8.64+0x32], R53 ;  /* 0x0000323508005986 */ /* 0x0003e2000c101524 */
[----:B------:R-:W-:-:S02]  /*5260*/  ISETP.GT.AND P5, PT, R3, 0x8, P3 ;  /* 0x000000080300780c */ /* 0x000fc40001fa4270 */
[----:B------:R-:W-:Y:S01]  /*5270*/  F2FP.BF16.F32.PACK_AB R27, RZ, R27 ;  /* 0x0000001bff1b723e */ /* 0x000fe200000010ff */
[----:B------:R1:W-:Y:S01]  /*5280*/  @P4 STG.E.U16 desc[UR36][R14.64+0x30], R54 ;  /* 0x000030360e004986 */ /* 0x0003e2000c101524 */
[C---:B------:R-:W-:Y:S02]  /*5290*/  ISETP.GT.AND P4, PT, R3.reuse, 0x80, P2 ;  /* 0x000000800300780c */ /* 0x040fe40001784270 */
[----:B------:R-:W-:Y:S02]  /*52a0*/  ISETP.GT.AND P2, PT, R3, 0x88, P2 ;  /* 0x000000880300780c */ /* 0x000fe40001744270 */
[----:B------:R-:W-:Y:S02]  /*52b0*/  F2FP.BF16.F32.PACK_AB R28, RZ, R28 ;  /* 0x0000001cff1c723e */ /* 0x000fe400000010ff */
[----:B------:R-:W-:Y:S02]  /*52c0*/  F2FP.BF16.F32.PACK_AB R29, RZ, R29 ;  /* 0x0000001dff1d723e */ /* 0x000fe400000010ff */
[----:B------:R-:W-:Y:S01]  /*52d0*/  F2FP.BF16.F32.PACK_AB R30, RZ, R30 ;  /* 0x0000001eff1e723e */ /* 0x000fe200000010ff */
[----:B------:R1:W-:Y:S01]  /*52e0*/  @P5 STG.E.U16 desc[UR36][R14.64+0x32], R55 ;  /* 0x000032370e005986 */ /* 0x0003e2000c101524 */
[----:B------:R-:W-:-:S02]  /*52f0*/  IADD3 R4, P5, R23, R10, RZ ;  /* 0x0000000a17047210 */ /* 0x000fc40007fbe0ff */
[----:B------:R-:W-:Y:S01]  /*5300*/  F2FP.BF16.F32.PACK_AB R31, RZ, R31 ;  /* 0x0000001fff1f723e */ /* 0x000fe200000010ff */
[----:B------:R1:W-:Y:S01]  /*5310*/  @P4 STG.E.U16 desc[UR36][R10.64+0x20], R40 ;  /* 0x000020280a004986 */ /* 0x0003e2000c101524 */
[----:B------:R-:W-:Y:S01]  /*5320*/  ISETP.GT.AND P4, PT, R3, 0x80, P0 ;  /* 0x000000800300780c */ /* 0x000fe20000784270 */
[----:B------:R-:W-:Y:S01]  /*5330*/  IMAD.X R5, R7, 0x1, R11, P5 ;  /* 0x0000000107057824 */ /* 0x000fe200028e060b */
[C---:B------:R-:W-:Y:S02]  /*5340*/  ISETP.GT.AND P0, PT, R3.reuse, 0x88, P0 ;  /* 0x000000880300780c */ /* 0x040fe40000704270 */
[----:B------:R-:W-:-:S09]  /*5350*/  ISETP.GT.AND P5, PT, R3, 0x88, P3 ;  /* 0x000000880300780c */ /* 0x000fd20001fa4270 */
[----:B------:R1:W-:Y:S01]  /*5360*/  @P4 STG.E.U16 desc[UR36][R10.64+0x22], R41 ;  /* 0x000022290a004986 */ /* 0x0003e2000c101524 */
[C---:B------:R-:W-:Y:S02]  /*5370*/  ISETP.GT.AND P4, PT, R3.reuse, 0x80, P1 ;  /* 0x000000800300780c */ /* 0x040fe40000f84270 */
[C---:B------:R-:W-:Y:S01]  /*5380*/  ISETP.GT.AND P1, PT, R3.reuse, 0x88, P1 ;  /* 0x000000880300780c */ /* 0x040fe20000f24270 */
[----:B------:R1:W-:Y:S01]  /*5390*/  @P2 STG.E.U16 desc[UR36][R4.64+0x20], R42 ;  /* 0x0000202a04002986 */ /* 0x0003e2000c101524 */
[----:B------:R-:W-:Y:S02]  /*53a0*/  ISETP.GT.AND P2, PT, R3, 0x80, P3 ;  /* 0x000000800300780c */ /* 0x000fe40001f44270 */
[C---:B------:R-:W-:Y:S01]  /*53b0*/  ISETP.GT.AND P3, PT, R6.reuse, 0x20, PT ;  /* 0x000000200600780c */ /* 0x040fe20003f64270 */
[----:B------:R1:W-:Y:S01]  /*53c0*/  @P0 STG.E.U16 desc[UR36][R4.64+0x22], R43 ;  /* 0x0000222b04000986 */ /* 0x0003e2000c101524 */
[----:B------:R-:W-:-:S05]  /*53d0*/  ISETP.GT.AND P0, PT, R6, 0x21, PT ;  /* 0x000000210600780c */ /* 0x000fca0003f04270 */
[----:B------:R1:W-:Y:S01]  /*53e0*/  @P4 STG.E.U16 desc[UR36][R10.64+0x30], R44 ;  /* 0x0000302c0a004986 */ /* 0x0003e2000c101524 */
[----:B------:R-:W-:-:S03]  /*53f0*/  ISETP.GT.AND P4, PT, R3, 0x8, P3 ;  /* 0x000000080300780c */ /* 0x000fc60001f84270 */
[----:B------:R1:W-:Y:S01]  /*5400*/  @P2 STG.E.U16 desc[UR36][R10.64+0x32], R45 ;  /* 0x0000322d0a002986 */ /* 0x0003e2000c101524 */
[----:B------:R-:W-:-:S03]  /*5410*/  ISETP.GT.AND P2, PT, R3, RZ, P0 ;  /* 0x000000ff0300720c */ /* 0x000fc60000744270 */
[----:B------:R1:W-:Y:S01]  /*5420*/  @P1 STG.E.U16 desc[UR36][R4.64+0x30], R46 ;  /* 0x0000302e04001986 */ /* 0x0003e2000c101524 */
[----:B------:R-:W-:-:S03]  /*5430*/  ISETP.GT.AND P1, PT, R3, RZ, P3 ;  /* 0x000000ff0300720c */ /* 0x000fc60001f24270 */
[----:B------:R1:W-:Y:S01]  /*5440*/  @P5 STG.E.U16 desc[UR36][R4.64+0x32], R47 ;  /* 0x0000322f04005986 */ /* 0x0003e2000c101524 */
[----:B------:R-:W-:-:S05]  /*5450*/  ISETP.GT.AND P5, PT, R3, 0x8, P0 ;  /* 0x000000080300780c */ /* 0x000fca00007a4270 */
[----:B------:R1:W-:Y:S01]  /*5460*/  @P2 STG.E.U16 desc[UR36][R8.64+0x42], R33 ;  /* 0x0000422108002986 */ /* 0x0003e2000c101524 */
[----:B------:R-:W-:-:S03]  /*5470*/  ISETP.GT.AND P2, PT, R6, 0x29, PT ;  /* 0x000000290600780c */ /* 0x000fc60003f44270 */
[----:B------:R1:W-:Y:S01]  /*5480*/  @P1 STG.E.U16 desc[UR36][R8.64+0x40], R32 ;  /* 0x0000402008001986 */ /* 0x0003e2000c101524 */
[----:B------:R-:W-:-:S03]  /*5490*/  ISETP.GT.AND P1, PT, R6, 0x28, PT ;  /* 0x000000280600780c */ /* 0x000fc60003f24270 */
[----:B------:R1:W-:Y:S01]  /*54a0*/  @P4 STG.E.U16 desc[UR36][R14.64+0x40], R34 ;  /* 0x000040220e004986 */ /* 0x0003e2000c101524 */
[----:B------:R-:W-:-:S03]  /*54b0*/  ISETP.GT.AND P4, PT, R3, RZ, P2 ;  /* 0x000000ff0300720c */ /* 0x000fc60001784270 */
[----:B------:R1:W-:Y:S01]  /*54c0*/  @P5 STG.E.U16 desc[UR36][R14.64+0x42], R35 ;  /* 0x000042230e005986 */ /* 0x0003e2000c101524 */
[----:B------:R-:W-:-:S09]  /*54d0*/  ISETP.GT.AND P5, PT, R3, RZ, P1 ;  /* 0x000000ff0300720c */ /* 0x000fd20000fa4270 */
[----:B------:R1:W-:Y:S01]  /*54e0*/  @P4 STG.E.U16 desc[UR36][R8.64+0x52], R37 ;  /* 0x0000522508004986 */ /* 0x0003e2000c101524 */
[----:B------:R-:W-:-:S03]  /*54f0*/  ISETP.GT.AND P4, PT, R3, 0x8, P2 ;  /* 0x000000080300780c */ /* 0x000fc60001784270 */
[----:B------:R1:W-:Y:S01]  /*5500*/  @P5 STG.E.U16 desc[UR36][R8.64+0x50], R36 ;  /* 0x0000502408005986 */ /* 0x0003e2000c101524 */
[----:B------:R-:W-:-:S09]  /*5510*/  ISETP.GT.AND P5, PT, R3, 0x8, P1 ;  /* 0x000000080300780c */ /* 0x000fd20000fa4270 */
[----:B------:R1:W-:Y:S01]  /*5520*/  @P4 STG.E.U16 desc[UR36][R14.64+0x52], R39 ;  /* 0x000052270e004986 */ /* 0x0003e2000c101524 */
[C---:B------:R-:W-:Y:S02]  /*5530*/  ISETP.GT.AND P4, PT, R3.reuse, 0x80, P3 ;  /* 0x000000800300780c */ /* 0x040fe40001f84270 */
[C---:B------:R-:W-:Y:S01]  /*5540*/  ISETP.GT.AND P3, PT, R3.reuse, 0x88, P3 ;  /* 0x000000880300780c */ /* 0x040fe20001f64270 */
[----:B------:R1:W-:Y:S01]  /*5550*/  @P5 STG.E.U16 desc[UR36][R14.64+0x50], R38 ;  /* 0x000050260e005986 */ /* 0x0003e2000c101524 */
[C---:B------:R-:W-:Y:S02]  /*5560*/  ISETP.GT.AND P5, PT, R3.reuse, 0x80, P0 ;  /* 0x000000800300780c */ /* 0x040fe400007a4270 */
[----:B------:R-:W-:-:S07]  /*5570*/  ISETP.GT.AND P0, PT, R3, 0x88, P0 ;  /* 0x000000880300780c */ /* 0x000fce0000704270 */
[----:B------:R1:W-:Y:S01]  /*5580*/  @P4 STG.E.U16 desc[UR36][R10.64+0x40], R24 ;  /* 0x000040180a004986 */ /* 0x0003e2000c101524 */
[C---:B------:R-:W-:Y:S02]  /*5590*/  ISETP.GT.AND P4, PT, R3.reuse, 0x80, P1 ;  /* 0x000000800300780c */ /* 0x040fe40000f84270 */
[C---:B------:R-:W-:Y:S01]  /*55a0*/  ISETP.GT.AND P1, PT, R3.reuse, 0x88, P1 ;  /* 0x000000880300780c */ /* 0x040fe20000f24270 */
[----:B------:R1:W-:Y:S01]  /*55b0*/  @P5 STG.E.U16 desc[UR36][R10.64+0x42], R25 ;  /* 0x000042190a005986 */ /* 0x0003e2000c101524 */
[C---:B------:R-:W-:Y:S02]  /*55c0*/  ISETP.GT.AND P5, PT, R3.reuse, 0x80, P2 ;  /* 0x000000800300780c */ /* 0x040fe400017a4270 */
[----:B------:R-:W-:Y:S01]  /*55d0*/  ISETP.GT.AND P2, PT, R3, 0x88, P2 ;  /* 0x000000880300780c */ /* 0x000fe20001744270 */
[----:B------:R1:W-:Y:S04]  /*55e0*/  @P3 STG.E.U16 desc[UR36][R4.64+0x40], R26 ;  /* 0x0000401a04003986 */ /* 0x0003e8000c101524 */
[----:B------:R1:W-:Y:S04]  /*55f0*/  @P0 STG.E.U16 desc[UR36][R4.64+0x42], R27 ;  /* 0x0000421b04000986 */ /* 0x0003e8000c101524 */
[----:B------:R1:W-:Y:S04]  /*5600*/  @P4 STG.E.U16 desc[UR36][R10.64+0x50], R28 ;  /* 0x0000501c0a004986 */ /* 0x0003e8000c101524 */
[----:B------:R1:W-:Y:S04]  /*5610*/  @P5 STG.E.U16 desc[UR36][R10.64+0x52], R29 ;  /* 0x0000521d0a005986 */ /* 0x0003e8000c101524 */
[----:B------:R1:W-:Y:S04]  /*5620*/  @P1 STG.E.U16 desc[UR36][R4.64+0x50], R30 ;  /* 0x0000501e04001986 */ /* 0x0003e8000c101524 */
[----:B------:R1:W-:Y:S02]  /*5630*/  @P2 STG.E.U16 desc[UR36][R4.64+0x52], R31 ;  /* 0x0000521f04002986 */ /* 0x0003e4000c101524 */
.L_x_121:
[----:B------:R-:W-:Y:S05]  /*5640*/  BSYNC B0 ;  /* 0x0000000000007941 */ /* 0x000fea0003800000 */
.L_x_29:
[----:B------:R-:W-:Y:S01]  /*5650*/  ULDC UR4, c[0x0][0xc] ;  /* 0x0000030000047ab9 */ /* 0x000fe20000000800 */
[----:B------:R-:W-:Y:S01]  /*5660*/  ULDC UR5, c[0x0][0x10] ;  /* 0x0000040000057ab9 */ /* 0x000fe20000000800 */
[----:B------:R-:W2:Y:S01]  /*5670*/  LDC R3, c[0x0][0x14] ;  /* 0x00000500ff037b82 */ /* 0x000ea20000000800 */
[----:B------:R-:W-:Y:S01]  /*5680*/  UIMAD.WIDE.U32 UR4, UR4, UR5, URZ ;  /* 0x00000005040472a5 */ /* 0x000fe2000f8e003f */
[----:B------:R-:W-:Y:S02]  /*5690*/  IMAD.MOV.U32 R75, RZ, RZ, -0x1 ;  /* 0xffffffffff4b7424 */ /* 0x000fe400078e00ff */
[----:B------:R-:W-:-:S03]  /*56a0*/  IMAD.MOV.U32 R23, RZ, RZ, -0x1 ;  /* 0xffffffffff177424 */ /* 0x000fc600078e00ff */
[----:B--2---:R-:W-:-:S04]  /*56b0*/  IMAD.WIDE.U32 R16, R3, UR4, R16 ;  /* 0x0000000403107c25 */ /* 0x004fc8000f8e0010 */
[----:B------:R-:W-:Y:S01]  /*56c0*/  IMAD R3, R3, UR5, RZ ;  /* 0x0000000503037c24 */ /* 0x000fe2000f8e02ff */
[----:B------:R-:W-:Y:S02]  /*56d0*/  ULDC.64 UR4, c[0x0][0x650] ;  /* 0x0001940000047ab9 */ /* 0x000fe40000000a00 */
[----:B------:R-:W-:Y:S01]  /*56e0*/  ISETP.GE.U32.AND P0, PT, R16, UR4, PT ;  /* 0x0000000410007c0c */ /* 0x000fe2000bf06070 */
[--C-:B------:R-:W-:Y:S01]  /*56f0*/  IMAD.IADD R17, R17, 0x1, R3.reuse ;  /* 0x0000000111117824 */ /* 0x100fe200078e0203 */
[----:B------:R-:W-:-:S04]  /*5700*/  PRMT R3, RZ, 0x7610, R3 ;  /* 0x00007610ff037816 */ /* 0x000fc80000000003 */
[----:B------:R-:W-:-:S13]  /*5710*/  ISETP.GE.U32.AND.EX P0, PT, R17, UR5, PT, P0 ;  /* 0x0000000511007c0c */ /* 0x000fda000bf06100 */
[----:B------:R-:W-:Y:S05]  /*5720*/  @P0 BRA `(.L_x_122) ;  /* 0x0000000400640947 */ /* 0x000fea0003800000 */
[----:B-1-3--:R-:W1:Y:S01]  /*5730*/  S2R R12, SR_CTAID.X ;  /* 0x00000000000c7919 */ /* 0x00ae620000002500 */
[----:B0-----:R-:W0:Y:S01]  /*5740*/  LDC.64 R10, c[0x0][0x628] ;  /* 0x00018a00ff0a7b82 */ /* 0x001e220000000a00 */
[----:B------:R-:W-:Y:S01]  /*5750*/  ULDC UR4, c[0x0][0x150] ;  /* 0x0000540000047ab9 */ /* 0x000fe20000000800 */
[----:B------:R-:W-:Y:S01]  /*5760*/  IMAD.MOV.U32 R8, RZ, RZ, R16 ;  /* 0x000000ffff087224 */ /* 0x000fe200078e0010 */
[----:B------:R-:W2:Y:S01]  /*5770*/  S2R R24, SR_CTAID.Y ;  /* 0x0000000000187919 */ /* 0x000ea20000002600 */
[----:B------:R-:W-:-:S04]  /*5780*/  IMAD.MOV.U32 R9, RZ, RZ, R17 ;  /* 0x000000ffff097224 */ /* 0x000fc800078e0011 */
[----:B------:R-:W3:Y:S08]  /*5790*/  LDC R21, c[0x0][0x144] ;  /* 0x00005100ff157b82 */ /* 0x000ef00000000800 */
[----:B------:R-:W2:Y:S08]  /*57a0*/  LDC R0, c[0x0][0x630] ;  /* 0x00018c00ff007b82 */ /* 0x000eb00000000800 */
[----:B----4-:R-:W4:Y:S01]  /*57b0*/  LDC.64 R14, c[0x0][0x620] ;  /* 0x00018800ff0e7b82 */ /* 0x010f220000000a00 */
[----:B0-----:R-:W-:-:S04]  /*57c0*/  ISETP.NE.U32.AND P0, PT, R10, RZ, PT ;  /* 0x000000ff0a00720c */ /* 0x001fc80003f05070 */
[----:B------:R-:W-:Y:S02]  /*57d0*/  ISETP.NE.AND.EX P0, PT, R11, RZ, PT, P0 ;  /* 0x000000ff0b00720c */ /* 0x000fe40003f05300 */
[----:B-1----:R-:W-:-:S05]  /*57e0*/  I2FP.F32.U32 R3, R12 ;  /* 0x0000000c00037245 */ /* 0x002fca0000201000 */
[----:B------:R-:W-:-:S04]  /*57f0*/  FMUL R3, R3, UR4 ;  /* 0x0000000403037c20 */ /* 0x000fc80008400000 */
[----:B------:R0:W1:Y:S02]  /*5800*/  F2I.U32.TRUNC.NTZ R20, R3 ;  /* 0x0000000300147305 */ /* 0x000064000020f000 */
[----:B--23--:R-:W-:Y:S05]  /*5810*/  @!P0 BRA `(.L_x_123) ;  /* 0x0000000000288947 */ /* 0x00cfea0003800000 */
[----:B0-----:R-:W0:Y:S02]  /*5820*/  LDC R3, c[0x0][0x634] ;  /* 0x00018d00ff037b82 */ /* 0x001e240000000800 */
        /* <DEDUP_REMOVED lines=9> */
.L_x_123:
[----:B------:R-:W2:Y:S01]  /*58c0*/  LDC.64 R28, c[0x0][0x640] ;  /* 0x00019000ff1c7b82 */ /* 0x000ea20000000a00 */
[-CC-:B------:R-:W-:Y:S01]  /*58d0*/  SHF.R.U64 R23, R8, R0.reuse, R9.reuse ;  /* 0x0000000008177219 */ /* 0x180fe20000001209 */
[----:B-1----:R-:W-:Y:S01]  /*58e0*/  IMAD.MOV R20, RZ, RZ, -R20 ;  /* 0x000000ffff147224 */ /* 0x002fe200078e0a14 */
[----:B------:R-:W-:Y:S01]  /*58f0*/  SHF.R.U32.HI R0, RZ, R0, R9 ;  /* 0x00000000ff007219 */ /* 0x000fe20000011609 */
[----:B------:R-:W-:Y:S01]  /*5900*/  ULDC UR4, c[0x0][0x154] ;  /* 0x0000550000047ab9 */ /* 0x000fe20000000800 */
[----:B0-----:R-:W-:Y:S01]  /*5910*/  IADD3 R3, P0, RZ, -R23, RZ ;  /* 0x80000017ff037210 */ /* 0x001fe20007f1e0ff */
[----:B------:R-:W-:Y:S02]  /*5920*/  IMAD R21, R21, R20, R12 ;  /* 0x0000001415157224 */ /* 0x000fe400078e020c */
[----:B------:R-:W0:Y:S01]  /*5930*/  LDC R6, c[0x0][0x618] ;  /* 0x00018600ff067b82 */ /* 0x000e220000000800 */
[----:B------:R-:W-:Y:S02]  /*5940*/  IMAD.MOV.U32 R7, RZ, RZ, 0x1 ;  /* 0x00000001ff077424 */ /* 0x000fe400078e00ff */
[----:B------:R-:W-:-:S04]  /*5950*/  IMAD.X R5, RZ, RZ, ~R0, P0 ;  /* 0x000000ffff057224 */ /* 0x000fc800000e0e00 */
[-C--:B----4-:R-:W-:Y:S01]  /*5960*/  IMAD R0, R5, R14.reuse, RZ ;  /* 0x0000000e05007224 */ /* 0x090fe200078e02ff */
[----:B------:R-:W1:Y:S01]  /*5970*/  LDC R8, c[0x0][0x608] ;  /* 0x00018200ff087b82 */ /* 0x000e620000000800 */
[----:B------:R-:W-:-:S04]  /*5980*/  IMAD.WIDE.U32 R4, R3, R14, R16 ;  /* 0x0000000e03047225 */ /* 0x000fc800078e0010 */
[----:B------:R-:W-:Y:S01]  /*5990*/  IMAD R3, R3, R15, R0 ;  /* 0x0000000f03037224 */ /* 0x000fe200078e0200 */
[----:B------:R-:W-:Y:S02]  /*59a0*/  I2FP.F32.U32 R0, R24 ;  /* 0x0000001800007245 */ /* 0x000fe40000201000 */
[----:B------:R-:W3:Y:S01]  /*59b0*/  LDC R26, c[0x0][0x658] ;  /* 0x00019600ff1a7b82 */ /* 0x000ee20000000800 */
[----:B------:R-:W-:Y:S01]  /*59c0*/  IMAD.IADD R3, R5, 0x1, R3 ;  /* 0x0000000105037824 */ /* 0x000fe200078e0203 */
[----:B--2---:R-:W-:Y:S01]  /*59d0*/  ISETP.NE.U32.AND P0, PT, R28, RZ, PT ;  /* 0x000000ff1c00720c */ /* 0x004fe20003f05070 */
[----:B------:R-:W-:Y:S01]  /*59e0*/  FMUL R0, R0, UR4 ;  /* 0x0000000400007c20 */ /* 0x000fe20008400000 */
[----:B------:R-:W-:Y:S02]  /*59f0*/  IMAD.MOV.U32 R5, RZ, RZ, -0x1 ;  /* 0xffffffffff057424 */ /* 0x000fe400078e00ff */
[----:B------:R-:W-:Y:S01]  /*5a00*/  ISETP.NE.AND.EX P0, PT, R29, RZ, PT, P0 ;  /* 0x000000ff1d00720c */ /* 0x000fe20003f05300 */
[----:B------:R2:W4:Y:S01]  /*5a10*/  F2I.U32.TRUNC.NTZ R13, R0 ;  /* 0x00000000000d7305 */ /* 0x000522000020f000 */
[----:B------:R-:W2:Y:S01]  /*5a20*/  LDC R15, c[0x0][0x148] ;  /* 0x00005200ff0f7b82 */ /* 0x000ea20000000800 */
[----:B0-----:R-:W-:-:S02]  /*5a30*/  SHF.R.U64 R12, R4, R6, R3 ;  /* 0x00000006040c7219 */ /* 0x001fc40000001203 */
[----:B------:R-:W-:-:S05]  /*5a40*/  SHF.R.U32.HI R3, RZ, R6, R3 ;  /* 0x00000006ff037219 */ /* 0x000fca0000011603 */
[----:B------:R-:W0:Y:S01]  /*5a50*/  LDC R20, c[0x0][0x600] ;  /* 0x00018000ff147b82 */ /* 0x000e220000000800 */
[-CC-:B-1----:R-:W-:Y:S02]  /*5a60*/  SHF.R.U64 R10, R12, R8.reuse, R3.reuse ;  /* 0x000000080c0a7219 */ /* 0x182fe40000001203 */
[----:B------:R-:W-:-:S05]  /*5a70*/  SHF.R.U32.HI R3, RZ, R8, R3 ;  /* 0x00000008ff037219 */ /* 0x000fca0000011603 */
[----:B------:R-:W1:Y:S01]  /*5a80*/  LDC R27, c[0x0][0x648] ;  /* 0x00019200ff1b7b82 */ /* 0x000e620000000800 */
[-C--:B---3--:R-:W-:Y:S02]  /*5a90*/  SHF.L.U32 R4, R5, R26.reuse, RZ ;  /* 0x0000001a05047219 */ /* 0x088fe400000006ff */
[-CC-:B------:R-:W-:Y:S02]  /*5aa0*/  SHF.R.U64 R14, R10, R26.reuse, R3.reuse ;  /* 0x0000001a0a0e7219 */ /* 0x180fe40000001203 */
[----:B------:R-:W-:Y:S02]  /*5ab0*/  SHF.R.U32.HI R5, RZ, R26, R3 ;  /* 0x0000001aff057219 */ /* 0x000fe40000011603 */
[----:B------:R-:W-:Y:S01]  /*5ac0*/  LOP3.LUT R25, RZ, R4, RZ, 0x33, !PT ;  /* 0x00000004ff197212 */ /* 0x000fe200078e33ff */
[----:B------:R-:W3:Y:S01]  /*5ad0*/  LDC R30, c[0x0][0x638] ;  /* 0x00018e00ff1e7b82 */ /* 0x000ee20000000800 */
[----:B------:R-:W-:Y:S01]  /*5ae0*/  SHF.L.U32 R26, R7, R26, RZ ;  /* 0x0000001a071a7219 */ /* 0x000fe200000006ff */
[----:B------:R-:W-:-:S06]  /*5af0*/  IMAD.MOV.U32 R4, RZ, RZ, R14 ;  /* 0x000000ffff047224 */ /* 0x000fcc00078e000e */
[----:B------:R-:W0:Y:S01]  /*5b00*/  LDC R31, c[0x0][0x610] ;  /* 0x00018400ff1f7b82 */ /* 0x000e220000000800 */
[----:B----4-:R-:W-:Y:S05]  /*5b10*/  @!P0 BRA `(.L_x_124) ;  /* 0x0000000000288947 */ /* 0x010fea0003800000 */
[----:B------:R-:W4:Y:S02]  /*5b20*/  LDC R3, c[0x0][0x64c] ;  /* 0x00019300ff037b82 */ /* 0x000f240000000800 */
[----:B----4-:R-:W-:-:S05]  /*5b30*/  IADD3 R3, P0, R14, R3, RZ ;  /* 0x000000030e037210 */ /* 0x010fca0007f1e0ff */
        /* <DEDUP_REMOVED lines=8> */
.L_x_124:
[----:B------:R-:W-:Y:S01]  /*5bc0*/  ISETP.NE.AND P0, PT, R2, 0x1, PT ;  /* 0x000000010200780c */ /* 0x000fe20003f05270 */
[----:B0-----:R-:W-:Y:S01]  /*5bd0*/  VIADD R7, R20, 0xffffffff ;  /* 0xffffffff14077836 */ /* 0x001fe20000000000 */
[----:B-12---:R-:W-:Y:S01]  /*5be0*/  SHF.R.U64 R0, R4, R27, R5 ;  /* 0x0000001b04007219 */ /* 0x006fe20000001205 */
[----:B------:R-:W-:Y:S01]  /*5bf0*/  IMAD.MOV R13, RZ, RZ, -R13 ;  /* 0x000000ffff0d7224 */ /* 0x000fe200078e0a0d */
[----:B------:R-:W-:Y:S01]  /*5c00*/  LOP3.LUT R5, R10, R25, RZ, 0xc0, !PT ;  /* 0x000000190a057212 */ /* 0x000fe200078ec0ff */
[----:B------:R-:W-:Y:S01]  /*5c10*/  IMAD.MOV.U32 R4, RZ, RZ, 0x1 ;  /* 0x00000001ff047424 */ /* 0x000fe200078e00ff */
[----:B------:R-:W-:Y:S01]  /*5c20*/  LOP3.LUT R12, R12, R7, RZ, 0xc0, !PT ;  /* 0x000000070c0c7212 */ /* 0x000fe200078ec0ff */
[----:B------:R-:W-:Y:S02]  /*5c30*/  IMAD.MOV R3, RZ, RZ, -R0 ;  /* 0x000000ffff037224 */ /* 0x000fe400078e0a00 */
[----:B------:R-:W-:Y:S02]  /*5c40*/  IMAD R0, R26, R0, R5 ;  /* 0x000000001a007224 */ /* 0x000fe400078e0205 */
[----:B---3--:R-:W-:-:S02]  /*5c50*/  IMAD R3, R3, R30, R14 ;  /* 0x0000001e03037224 */ /* 0x008fc400078e020e */
[----:B------:R-:W-:Y:S02]  /*5c60*/  @P0 IMAD R21, R15, R13, R24 ;  /* 0x0000000d0f150224 */ /* 0x000fe400078e0218 */
[----:B------:R-:W-:Y:S01]  /*5c70*/  IMAD R5, R3, R20, R12 ;  /* 0x0000001403057224 */ /* 0x000fe200078e020c */
[----:B------:R-:W-:Y:S01]  /*5c80*/  PRMT R3, R4, 0x7610, R3 ;  /* 0x0000761004037816 */ /* 0x000fe20000000003 */
[----:B------:R-:W-:-:S05]  /*5c90*/  IMAD R0, R0, R31, R21 ;  /* 0x0000001f00007224 */ /* 0x000fca00078e0215 */
[----:B------:R-:W-:Y:S02]  /*5ca0*/  SEL R75, R5, R0, !P0 ;  /* 0x00000000054b7207 */ /* 0x000fe40004000000 */
[----:B------:R-:W-:-:S07]  /*5cb0*/  SEL R0, R0, R5, !P0 ;  /* 0x0000000500007207 */ /* 0x000fce0004000000 */
.L_x_122:
[----:B------:R-:W-:Y:S01]  /*5cc0*/  LOP3.LUT P0, RZ, R3, 0xff, RZ, 0xc0, !PT ;  /* 0x000000ff03ff7812 */ /* 0x000fe2000780c0ff */
[----:B------:R-:W-:-:S12]  /*5cd0*/  IMAD.MOV.U32 R74, RZ, RZ, R0 ;  /* 0x000000ffff4a7224 */ /* 0x000fd800078e0000 */
[----:B------:R-:W-:Y:S05]  /*5ce0*/  @P0 BRA `(.L_x_125) ;  /* 0xffffffb000d40947 */ /* 0x000fea000383ffff */
[----:B------:R-:W-:Y:S05]  /*5cf0*/  EXIT ;  /* 0x000000000000794d */ /* 0x000fea0003800000 */
.L_x_4:
[----:B0-----:R-:W-:Y:S01]  /*5d00*/  ULDC.64 UR4, c[0x0][0x650] ;  /* 0x0001940000047ab9 */ /* 0x001fe20000000a00 */
        /* <DEDUP_REMOVED lines=25> */
.L_x_127:
[--C-:B------:R-:W-:Y:S01]  /*5ea0*/  SHF.R.U64 R12, R10, R14, R11.reuse ;  /* 0x0000000e0a0c7219 */ /* 0x100fe2000000120b */
[----:B------:R-:W0:Y:S01]  /*5eb0*/  LDC R22, c[0x0][0x618] ;  /* 0x00018600ff167b82 */ /* 0x000e220000000800 */
[----:B------:R-:W-:Y:S01]  /*5ec0*/  I2FP.F32.U32 R6, R4 ;  /* 0x0000000400067245 */ /* 0x000fe20000201000 */
[----:B------:R-:W-:Y:S01]  /*5ed0*/  ULDC UR4, c[0x0][0x150] ;  /* 0x0000540000047ab9 */ /* 0x000fe20000000800 */
[----:B------:R-:W-:Y:S02]  /*5ee0*/  SHF.R.U32.HI R5, RZ, R14, R11 ;  /* 0x0000000eff057219 */ /* 0x000fe4000001160b */
[----:B------:R-:W-:Y:S01]  /*5ef0*/  IADD3 R9, P0, RZ, -R12, RZ ;  /* 0x8000000cff097210 */ /* 0x000fe20007f1e0ff */
[----:B------:R-:W-:Y:S01]  /*5f00*/  FMUL R11, R6, UR4 ;  /* 0x00000004060b7c20 */ /* 0x000fe20008400000 */
[----:B------:R-:W-:Y:S01]  /*5f10*/  ULDC UR4, c[0x0][0x154] ;  /* 0x0000550000047ab9 */ /* 0x000fe20000000800 */
[----:B------:R-:W1:Y:S02]  /*5f20*/  LDC.64 R24, c[0x0][0x640] ;  /* 0x00019000ff187b82 */ /* 0x000e640000000a00 */
[----:B------:R-:W-:-:S02]  /*5f30*/  IMAD.X R5, RZ, RZ, ~R5, P0 ;  /* 0x000000ffff057224 */ /* 0x000fc400000e0e05 */
[----:B------:R-:W2:Y:S01]  /*5f40*/  F2I.U32.TRUNC.NTZ R11, R11 ;  /* 0x0000000b000b7305 */ /* 0x000ea2000020f000 */
[----:B------:R-:W-:-:S03]  /*5f50*/  IMAD.WIDE.U32 R6, R9, R20, R16 ;  /* 0x0000001409067225 */ /* 0x000fc600078e0010 */
[----:B------:R-:W3:Y:S01]  /*5f60*/  LDC R13, c[0x0][0x144] ;  /* 0x00005100ff0d7b82 */ /* 0x000ee20000000800 */
[----:B------:R-:W-:-:S04]  /*5f70*/  IMAD R8, R5, R20, RZ ;  /* 0x0000001405087224 */ /* 0x000fc800078e02ff */
[----:B------:R-:W-:Y:S02]  /*5f80*/  IMAD R5, R9, R21, R8 ;  /* 0x0000001509057224 */ /* 0x000fe400078e0208 */
[----:B------:R-:W-:Y:S01]  /*5f90*/  IMAD.MOV.U32 R8, RZ, RZ, -0x1 ;  /* 0xffffffffff087424 */ /* 0x000fe200078e00ff */
[----:B------:R-:W4:Y:S01]  /*5fa0*/  LDC R14, c[0x0][0x608] ;  /* 0x00018200ff0e7b82 */ /* 0x000f220000000800 */
[----:B------:R-:W-:Y:S01]  /*5fb0*/  IMAD.IADD R5, R7, 0x1, R5 ;  /* 0x0000000107057824 */ /* 0x000fe200078e0205 */
[----:B------:R-:W-:-:S04]  /*5fc0*/  I2FP.F32.U32 R7, R3 ;  /* 0x0000000300077245 */ /* 0x000fc80000201000 */
[-C--:B0-----:R-:W-:Y:S01]  /*5fd0*/  SHF.R.U64 R10, R6, R22.reuse, R5 ;  /* 0x00000016060a7219 */ /* 0x081fe20000001205 */
[----:B--2---:R-:W-:Y:S01]  /*5fe0*/  IMAD.MOV R6, RZ, RZ, -R11 ;  /* 0x000000ffff067224 */ /* 0x004fe200078e0a0b */
[----:B------:R-:W0:Y:S01]  /*5ff0*/  LDC R9, c[0x0][0x658] ;  /* 0x00019600ff097b82 */ /* 0x000e220000000800 */
[----:B-1----:R-:W-:Y:S01]  /*6000*/  ISETP.NE.U32.AND P0, PT, R24, RZ, PT ;  /* 0x000000ff1800720c */ /* 0x002fe20003f05070 */
[----:B------:R-:W-:Y:S01]  /*6010*/  FMUL R7, R7, UR4 ;  /* 0x0000000407077c20 */ /* 0x000fe20008400000 */
[----:B------:R-:W-:Y:S02]  /*6020*/  SHF.R.U32.HI R5, RZ, R22, R5 ;  /* 0x00000016ff057219 */ /* 0x000fe40000011605 */
[----:B------:R-:W-:-:S03]  /*6030*/  ISETP.NE.AND.EX P0, PT, R25, RZ, PT, P0 ;  /* 0x000000ff1900720c */ /* 0x000fc60003f05300 */
[----:B------:R-:W1:Y:S01]  /*6040*/  LDC R20, c[0x0][0x148] ;  /* 0x00005200ff147b82 */ /* 0x000e620000000800 */
[----:B---3--:R-:W-:Y:S02]  /*6050*/  IMAD R23, R13, R6, R4 ;  /* 0x000000060d177224 */ /* 0x008fe400078e0204 */
[----:B------:R-:W-:-:S05]  /*6060*/  IMAD.MOV.U32 R6, RZ, RZ, 0x1 ;  /* 0x00000001ff067424 */ /* 0x000fca00078e00ff */
[----:B------:R-:W2:Y:S01]  /*6070*/  LDC R21, c[0x0][0x600] ;  /* 0x00018000ff157b82 */ /* 0x000ea20000000800 */
[-CC-:B----4-:R-:W-:Y:S02]  /*6080*/  SHF.R.U64 R13, R10, R14.reuse, R5.reuse ;  /* 0x0000000e0a0d7219 */ /* 0x190fe40000001205 */
[----:B------:R-:W-:Y:S02]  /*6090*/  SHF.R.U32.HI R4, RZ, R14, R5 ;  /* 0x0000000eff047219 */ /* 0x000fe40000011605 */
[----:B------:R3:W4:Y:S03]  /*60a0*/  F2I.U32.TRUNC.NTZ R14, R7 ;  /* 0x00000007000e7305 */ /* 0x000726000020f000 */
[----:B------:R-:W1:Y:S01]  /*60b0*/  LDC R26, c[0x0][0x648] ;  /* 0x00019200ff1a7b82 */ /* 0x000e620000000800 */
[-C--:B0-----:R-:W-:Y:S02]  /*60c0*/  SHF.R.U64 R15, R13, R9.reuse, R4 ;  /* 0x000000090d0f7219 */ /* 0x081fe40000001204 */
[----:B------:R-:W-:-:S02]  /*60d0*/  SHF.L.U32 R8, R8, R9, RZ ;  /* 0x0000000908087219 */ /* 0x000fc400000006ff */
[-C--:B------:R-:W-:Y:S01]  /*60e0*/  SHF.R.U32.HI R5, RZ, R9.reuse, R4 ;  /* 0x00000009ff057219 */ /* 0x080fe20000011604 */
[----:B------:R-:W-:Y:S01]  /*60f0*/  IMAD.MOV.U32 R4, RZ, RZ, R15 ;  /* 0x000000ffff047224 */ /* 0x000fe200078e000f */
[----:B------:R-:W-:Y:S01]  /*6100*/  SHF.L.U32 R22, R6, R9, RZ ;  /* 0x0000000906167219 */ /* 0x000fe200000006ff */
[----:B------:R-:W0:Y:S01]  /*6110*/  LDC R27, c[0x0][0x638] ;  /* 0x00018e00ff1b7b82 */ /* 0x000e220000000800 */
[----:B------:R-:W-:-:S07]  /*6120*/  LOP3.LUT R28, RZ, R8, RZ, 0x33, !PT ;  /* 0x00000008ff1c7212 */ /* 0x000fce00078e33ff */
        /* <DEDUP_REMOVED lines=12> */
.L_x_128:
[----:B------:R-:W-:Y:S01]  /*61f0*/  ISETP.NE.AND P0, PT, R2, 0x1, PT ;  /* 0x000000010200780c */ /* 0x000fe20003f05270 */
[----:B--2---:R-:W-:Y:S01]  /*6200*/  VIADD R7, R21, 0xffffffff ;  /* 0xffffffff15077836 */ /* 0x004fe20000000000 */
[----:B-1----:R-:W-:Y:S01]  /*6210*/  SHF.R.U64 R5, R4, R26, R5 ;  /* 0x0000001a04057219 */ /* 0x002fe20000001205 */
[----:B------:R-:W-:Y:S01]  /*6220*/  IMAD.MOV R14, RZ, RZ, -R14 ;  /* 0x000000ffff0e7224 */ /* 0x000fe200078e0a0e */
[----:B------:R-:W-:Y:S01]  /*6230*/  LOP3.LUT R4, R13, R28, RZ, 0xc0, !PT ;  /* 0x0000001c0d047212 */ /* 0x000fe200078ec0ff */
[----:B------:R-:W-:Y:S01]  /*6240*/  IMAD.MOV.U32 R8, RZ, RZ, R12 ;  /* 0x000000ffff087224 */ /* 0x000fe200078e000c */
[----:B------:R-:W-:Y:S01]  /*6250*/  LOP3.LUT R10, R10, R7, RZ, 0xc0, !PT ;  /* 0x000000070a0a7212 */ /* 0x000fe200078ec0ff */
[----:B------:R-:W-:Y:S02]  /*6260*/  IMAD.MOV R6, RZ, RZ, -R5 ;  /* 0x000000ffff067224 */ /* 0x000fe400078e0a05 */
[----:B------:R-:W-:-:S04]  /*6270*/  IMAD R4, R22, R5, R4 ;  /* 0x0000000516047224 */ /* 0x000fc800078e0204 */
[----:B------:R-:W-:Y:S02]  /*6280*/  @P0 IMAD R23, R20, R14, R3 ;  /* 0x0000000e14170224 */ /* 0x000fe400078e0203 */
[----:B0-----:R-:W-:Y:S02]  /*6290*/  IMAD R3, R6, R27, R15 ;  /* 0x0000001b06037224 */ /* 0x001fe400078e020f */
[----:B------:R-:W-:Y:S02]  /*62a0*/  IMAD R7, R4, R29, R23 ;  /* 0x0000001d04077224 */ /* 0x000fe400078e0217 */
[----:B------:R-:W-:Y:S02]  /*62b0*/  IMAD R4, R3, R21, R10 ;  /* 0x0000001503047224 */ /* 0x000fe400078e020a */
[----:B------:R-:W-:-:S03]  /*62c0*/  IMAD.MOV.U32 R6, RZ, RZ, 0x1 ;  /* 0x00000001ff067424 */ /* 0x000fc600078e00ff */
[----:B------:R-:W-:Y:S02]  /*62d0*/  SEL R9, R4, R7, !P0 ;  /* 0x0000000704097207 */ /* 0x000fe40004000000 */
[----:B------:R-:W-:-:S07]  /*62e0*/  SEL R7, R7, R4, !P0 ;  /* 0x0000000407077207 */ /* 0x000fce0004000000 */
.L_x_126:
[----:B------:R-:W-:-:S08]  /*62f0*/  NOP ;  /* 0x0000000000007918 */ /* 0x000fd00000000000 */
[----:B------:R-:W0:-:S00]  /*6300*/  USETMAXREG.DEALLOC.CTAPOOL 0x28 ;  /* 0x00000028000079c8 */ /* 0x000e0000080e0500 */
[----:B0-----:R-:W-:-:S13]  /*6310*/  ISETP.NE.AND P0, PT, R0, RZ, PT ;  /* 0x000000ff0000720c */ /* 0x001fda0003f05270 */
[----:B------:R-:W-:Y:S05]  /*6320*/  @P0 EXIT ;  /* 0x000000000000094d */ /* 0x000fea0003800000 */
[----:B------:R-:W-:Y:S01]  /*6330*/  LOP3.LUT P0, RZ, R6, 0xff, RZ, 0xc0, !PT ;  /* 0x000000ff06ff7812 */ /* 0x000fe2000780c0ff */
[----:B------:R-:W-:Y:S02]  /*6340*/  IMAD.MOV.U32 R0, RZ, RZ, 0x1 ;  /* 0x00000001ff007424 */ /* 0x000fe400078e00ff */
[----:B------:R-:W-:-:S10]  /*6350*/  IMAD.MOV.U32 R12, RZ, RZ, RZ ;  /* 0x000000ffff0c7224 */ /* 0x000fd400078e00ff */
[----:B------:R-:W-:Y:S05]  /*6360*/  @!P0 BRA `(.L_x_129) ;  /* 0x0000000c00308947 */ /* 0x000fea0003800000 */
[----:B------:R-:W0:Y:S01]  /*6370*/  LDC R0, c[0x0][0x28c] ;  /* 0x0000a300ff007b82 */ /* 0x000e220000000800 */
[----:B------:R-:W-:Y:S01]  /*6380*/  ULDC UR5, c[0x0][0x600] ;  /* 0x0001800000057ab9 */ /* 0x000fe20000000800 */
[----:B------:R-:W-:Y:S01]  /*6390*/  ULDC UR4, c[0x0][0xc] ;  /* 0x0000030000047ab9 */ /* 0x000fe20000000800 */
[----:B------:R-:W-:Y:S01]  /*63a0*/  UIADD3 UR16, UR5, -0x1, URZ ;  /* 0xffffffff05107890 */ /* 0x000fe2000fffe03f */
[C---:B------:R-:W-:Y:S01]  /*63b0*/  LOP3.LUT P2, RZ, R18.reuse, 0x7f, RZ, 0xc0, !PT ;  /* 0x0000007f12ff7812 */ /* 0x040fe2000784c0ff */
[----:B------:R-:W-:Y:S01]  /*63c0*/  ULDC UR6, c[0x0][0x658] ;  /* 0x0001960000067ab9 */ /* 0x000fe20000000800 */
[----:B------:R-:W-:Y:S01]  /*63d0*/  ULDC UR5, c[0x0][0x10] ;  /* 0x0000040000057ab9 */ /* 0x000fe20000000800 */
[----:B------:R-:W-:Y:S01]  /*63e0*/  UMOV UR7, 0xffffffff ;  /* 0xffffffff00077882 */ /* 0x000fe20000000000 */
[----:B------:R-:W-:Y:S01]  /*63f0*/  UMOV UR8, 0x1 ;  /* 0x0000000100087882 */ /* 0x000fe20000000000 */
[----:B------:R-:W-:Y:S01]  /*6400*/  UIMAD.WIDE.U32 UR4, UR4, UR5, URZ ;  /* 0x00000005040472a5 */ /* 0x000fe2000f8e003f */
[----:B------:R-:W-:Y:S01]  /*6410*/  LOP3.LUT P0, RZ, R18, 0x1f, RZ, 0xc0, !PT ;  /* 0x0000001f12ff7812 */ /* 0x000fe2000780c0ff */
[----:B------:R-:W-:Y:S01]  /*6420*/  USHF.L.U32 UR7, UR7, UR6, URZ ;  /* 0x0000000607077299 */ /* 0x000fe2000800063f */
[----:B------:R-:W-:Y:S01]  /*6430*/  BSSY B0, `(.L_x_129) ;  /* 0x00000bf000007945 */ /* 0x000fe20003800000 */
[----:B------:R-:W-:Y:S01]  /*6440*/  USHF.L.U32 UR18, UR8, UR6, URZ ;  /* 0x0000000608127299 */ /* 0x000fe2000800063f */
[----:B------:R-:W-:Y:S01]  /*6450*/  IMAD.MOV.U32 R13, RZ, RZ, 0x1 ;  /* 0x00000001ff0d7424 */ /* 0x000fe200078e00ff */
[----:B------:R-:W-:Y:S01]  /*6460*/  LOP3.LUT R11, R19, 0x2, RZ, 0xfc, !PT ;  /* 0x00000002130b7812 */ /* 0x000fe200078efcff */
[----:B------:R-:W-:Y:S01]  /*6470*/  ULDC UR6, c[0x0][0x14] ;  /* 0x0000050000067ab9 */ /* 0x000fe20000000800 */
[----:B------:R-:W-:Y:S01]  /*6480*/  PLOP3.LUT P0, PT, P0, P2, PT, 0x8a, 0x0 ;  /* 0x000000000000781c */ /* 0x000fe20000705172 */
[----:B------:R-:W-:Y:S01]  /*6490*/  UIMAD.WIDE.U32 UR20, UR4, UR6, URZ ;  /* 0x00000006041472a5 */ /* 0x000fe2000f8e003f */
[----:B------:R-:W-:Y:S01]  /*64a0*/  IMAD.MOV.U32 R12, RZ, RZ, RZ ;  /* 0x000000ffff0c7224 */ /* 0x000fe200078e00ff */
[----:B------:R-:W-:-:S02]  /*64b0*/  UIMAD UR13, UR5, UR6, URZ ;  /* 0x00000006050d72a4 */ /* 0x000fc4000f8e023f */
[----:B------:R-:W-:Y:S01]  /*64c0*/  ULOP3.LUT UR17, URZ, UR7, URZ, 0x33, !UPT ;  /* 0x000000073f117292 */ /* 0x000fe2000f8e333f */
[----:B0-----:R-:W-:Y:S01]  /*64d0*/  VIADD R0, R0, 0x1f ;  /* 0x0000001f00007836 */ /* 0x001fe20000000000 */
[----:B------:R-:W-:Y:S01]  /*64e0*/  UIADD3 UR13, UR21, UR13, URZ ;  /* 0x0000000d150d7290 */ /* 0x000fe2000fffe03f */
[----:B------:R-:W-:-:S03]  /*64f0*/  ULDC.64 UR22, c[0x0][0x198] ;  /* 0x0000660000167ab9 */ /* 0x000fc60000000a00 */
[----:B------:R-:W-:-:S04]  /*6500*/  SHF.R.S32.HI R3, RZ, 0x1f, R0 ;  /* 0x0000001fff037819 */ /* 0x000fc80000011400 */
[----:B------:R-:W-:Y:S01]  /*6510*/  LEA.HI R3, R3, R0, RZ, 0x5 ;  /* 0x0000000003037211 */ /* 0x000fe200078f28ff */
[----:B------:R-:W-:-:S03]  /*6520*/  IMAD.MOV.U32 R0, RZ, RZ, 0x1 ;  /* 0x00000001ff007424 */ /* 0x000fc600078e00ff */
[----:B------:R-:W-:-:S05]  /*6530*/  SHF.R.S32.HI R3, RZ, 0x5, R3 ;  /* 0x00000005ff037819 */ /* 0x000fca0000011403 */
[----:B------:R-:W-:-:S07]  /*6540*/  VIADD R10, R3, 0x1 ;  /* 0x00000001030a7836 */ /* 0x000fce0000000000 */
.L_x_141:
[----:B------:R-:W-:-:S03]  /*6550*/  UMOV UR4, 0xffffffff ;  /* 0xffffffff00047882 */ /* 0x000fc60000000000 */
[----:B------:R-:W-:Y:S05]  /*6560*/  BRA.DIV UR4, `(.L_x_130) ;  /* 0x0000001204987947 */ /* 0x000fea000b800000 */
[----:B------:R-:W-:-:S13]  /*6570*/  ELECT P6, URZ, PT ;  /* 0x00000000003f782f */ /* 0x000fda00038c0000 */
.L_x_159:
[----:B------:R-:W0:Y:S01]  /*6580*/  LDC R4, c[0x0][0x28c] ;  /* 0x0000a300ff047b82 */ /* 0x000e220000000800 */
[----:B------:R-:W-:Y:S01]  /*6590*/  BSSY B1, `(.L_x_131) ;  /* 0x0000037000017945 */ /* 0x000fe20003800000 */
[----:B0-----:R-:W-:-:S13]  /*65a0*/  ISETP.LT.OR P6, PT, R4, 0x1, !P6 ;  /* 0x000000010400780c */ /* 0x001fda00077c1670 */
[----:B------:R-:W-:Y:S05]  /*65b0*/  @P6 BRA `(.L_x_132) ;  /* 0x0000000000d06947 */ /* 0x000fea0003800000 */
[----:B------:R-:W-:Y:S02]  /*65c0*/  IMAD R15, R9, 0x30, RZ ;  /* 0x00000030090f7824 */ /* 0x000fe400078e02ff */
[----:B------:R-:W-:Y:S02]  /*65d0*/  IMAD.SHL.U32 R18, R7, 0x100, RZ ;  /* 0x0000010007127824 */ /* 0x000fe400078e00ff */
[----:B------:R-:W-:Y:S02]  /*65e0*/  IMAD.MOV.U32 R20, RZ, RZ, RZ ;  /* 0x000000ffff147224 */ /* 0x000fe400078e00ff */
[----:B------:R-:W-:Y:S02]  /*65f0*/  IMAD.MOV.U32 R4, RZ, RZ, R10 ;  /* 0x000000ffff047224 */ /* 0x000fe400078e000a */
[----:B------:R-:W-:Y:S02]  /*6600*/  IMAD.MOV.U32 R5, RZ, RZ, R0 ;  /* 0x000000ffff057224 */ /* 0x000fe400078e0000 */
[----:B------:R-:W-:-:S07]  /*6610*/  IMAD.MOV.U32 R6, RZ, RZ, R12 ;  /* 0x000000ffff067224 */ /* 0x000fce00078e000c */
.L_x_136:
[----:B------:R-:W0:Y:S01]  /*6620*/  S2R R14, SR_CgaCtaId ;  /* 0x00000000000e7919 */ /* 0x000e220000008800 */
[----:B------:R-:W-:Y:S01]  /*6630*/  MOV R7, 0x400 ;  /* 0x0000040000077802 */ /* 0x000fe20000000f00 */
[----:B------:R-:W1:Y:S03]  /*6640*/  @!P2 LDC R9, c[0x0][0x500] ;  /* 0x00014000ff09ab82 */ /* 0x000e660000000800 */
[----:B0-----:R-:W-:Y:S02]  /*6650*/  LEA R21, R14, R7, 0x18 ;  /* 0x000000070e157211 */ /* 0x001fe400078ec0ff */
[----:B------:R-:W-:-:S03]  /*6660*/  SHF.L.U32 R7, R5, 0x1f, RZ ;  /* 0x0000001f05077819 */ /* 0x000fc600000006ff */
[----:B------:R-:W-:-:S04]  /*6670*/  IMAD R14, R6, 0x8, R21 ;  /* 0x00000008060e7824 */ /* 0x000fc800078e0215 */
[----:B------:R-:W0:Y:S02]  /*6680*/  SYNCS.PHASECHK.TRANS64.TRYWAIT P1, [R14+URZ+0x58], R7 ;  /* 0x000058070e0075a7 */ /* 0x000e24000802017f */
[----:B01----:R-:W-:Y:S05]  /*6690*/  @!P1 BRA `(.L_x_133) ;  /* 0x00000010006c9947 */ /* 0x003fea0003800000 */
.L_x_160:
[----:B0-----:R-:W-:Y:S01]  /*66a0*/  PRMT R7, R11, 0x9910, RZ ;  /* 0x000099100b077816 */ /* 0x001fe200000000ff */
[----:B------:R0:W-:Y:S03]  /*66b0*/  @!P2 SYNCS.ARRIVE.TRANS64 RZ, [R14+URZ], R9 ;  /* 0x000000090effa9a7 */ /* 0x0001e6000800003f */
[----:B------:R-:W-:-:S13]  /*66c0*/  ISETP.NE.AND P1, PT, R7, 0x2, PT ;  /* 0x000000020700780c */ /* 0x000fda0003f25270 */
[----:B0-----:R-:W-:Y:S05]  /*66d0*/  @P1 BRA `(.L_x_134) ;  /* 0x0000000000041947 */ /* 0x001fea0003800000 */
[----:B------:R-:W-:Y:S01]  /*66e0*/  BPT.TRAP 0x1 ;  /* 0x000000040000795c */ /* 0x000fe20000300000 */
.L_x_134:
[----:B------:R-:W-:Y:S05]  /*66f0*/  @P0 BRA `(.L_x_135) ;  /* 0x0000000000040947 */ /* 0x000fea0003800000 */
[----:B------:R-:W-:Y:S01]  /*6700*/  BPT.TRAP 0x1 ;  /* 0x000000040000795c */ /* 0x000fe20000300000 */
.L_x_135:
[--C-:B------:R-:W-:Y:S01]  /*6710*/  IMAD R7, R6, 0x4000, R21.reuse ;  /* 0x0000400006077824 */ /* 0x100fe200078e0215 */
[----:B------:R-:W-:Y:S01]  /*6720*/  R2UR UR9, R14 ;  /* 0x000000000e0972ca */ /* 0x000fe200000e0000 */
[----:B------:R-:W-:Y:S01]  /*6730*/  IMAD R21, R6, 0xc00, R21 ;  /* 0x00000c0006157824 */ /* 0x000fe200078e0215 */
[----:B------:R-:W-:Y:S01]  /*6740*/  UIADD3 UR4, UP0, UR22, 0xf0, URZ ;  /* 0x000000f016047890 */ /* 0x000fe2000ff1e03f */
[----:B------:R-:W-:Y:S01]  /*6750*/  VIADD R4, R4, 0xffffffff ;  /* 0xffffffff04047836 */ /* 0x000fe20000000000 */
[----:B------:R-:W-:Y:S01]  /*6760*/  R2UR UR5, R7 ;  /* 0x00000000070572ca */ /* 0x000fe200000e0000 */
[----:B------:R-:W-:Y:S01]  /*6770*/  UIADD3 UR24, UP1, UR22, 0x1f0, URZ ;  /* 0x000001f016187890 */ /* 0x000fe2000ff3e03f */
[----:B------:R-:W-:Y:S01]  /*6780*/  R2UR UR8, R21 ;  /* 0x00000000150872ca */ /* 0x000fe200000e0000 */
[----:B------:R-:W-:Y:S01]  /*6790*/  VIADD R6, R6, 0x1 ;  /* 0x0000000106067836 */ /* 0x000fe20000000000 */
[----:B------:R-:W-:Y:S01]  /*67a0*/  R2UR UR11, R18 ;  /* 0x00000000120b72ca */ /* 0x000fe200000e0000 */
[----:B------:R-:W-:Y:S01]  /*67b0*/  UIADD3.X UR25, URZ, UR23, URZ, UP1, !UPT ;  /* 0x000000173f197290 */ /* 0x000fe20008ffe43f */
[----:B------:R-:W-:Y:S01]  /*67c0*/  R2UR UR10, R20 ;  /* 0x00000000140a72ca */ /* 0x000fe200000e0000 */
[----:B------:R-:W-:Y:S01]  /*67d0*/  UMOV UR6, 0x0 ;  /* 0x0000000000067882 */ /* 0x000fe20000000000 */
[----:B------:R-:W-:Y:S01]  /*67e0*/  R2UR UR12, R8 ;  /* 0x00000000080c72ca */ /* 0x000fe200000e0000 */
[----:B------:R-:W-:Y:S01]  /*67f0*/  UMOV UR7, 0x10000000 ;  /* 0x1000000000077882 */ /* 0x000fe20000000000 */
[----:B------:R-:W-:Y:S01]  /*6800*/  R2UR UR19, R15 ;  /* 0x000000000f1372ca */ /* 0x000fe200000e0000 */
[----:B------:R-:W-:Y:S01]  /*6810*/  VIADD R20, R20, 0x20 ;  /* 0x0000002014147836 */ /* 0x000fe20000000000 */
[----:B------:R-:W-:Y:S01]  /*6820*/  ISETP.GT.AND P3, PT, R4, 0x1, PT ;  /* 0x000000010400780c */ /* 0x000fe20003f64270 */
[----:B------:R-:W-:Y:S01]  /*6830*/  UIADD3 UR14, UR5, 0x180, URZ ;  /* 0x00000180050e7890 */ /* 0x000fe2000fffe03f */
[----:B------:R-:W-:Y:S01]  /*6840*/  ISETP.NE.AND P1, PT, R6, 0xb, PT ;  /* 0x0000000b0600780c */ /* 0x000fe20003f25270 */
[----:B------:R-:W-:-:S02]  /*6850*/  UIADD3.X UR5, URZ, UR23, URZ, UP0, !UPT ;  /* 0x000000173f057290 */ /* 0x000fc400087fe43f */
[----:B------:R-:W-:Y:S01]  /*6860*/  UIADD3 UR15, UR8, 0x2c180, URZ ;  /* 0x0002c180080f7890 */ /* 0x000fe2000fffe03f */
[----:B------:R-:W-:Y:S02]  /*6870*/  SEL R14, RZ, 0x1, P1 ;  /* 0x00000001ff0e7807 */ /* 0x000fe40000800000 */
[----:B------:R-:W-:Y:S01]  /*6880*/  UMOV UR8, UR14 ;  /* 0x0000000e00087c82 */ /* 0x000fe20008000000 */
[----:B------:R-:W-:Y:S02]  /*6890*/  SEL R6, R6, RZ, P1 ;  /* 0x000000ff06067207 */ /* 0x000fe40000800000 */
[----:B------:R-:W-:Y:S01]  /*68a0*/  LOP3.LUT R5, R5, R14, RZ, 0x3c, !PT ;  /* 0x0000000e05057212 */ /* 0x000fe200078e3cff */
[----:B------:R0:W-:Y:S02]  /*68b0*/  UTMALDG.3D [UR8], [UR4], desc[UR6] ;  /* 0x00000608040075b4 */ /* 0x0001e40008011000 */
[----:B0-----:R-:W-:Y:S01]  /*68c0*/  UMOV UR8, UR15 ;  /* 0x0000000f00087c82 */ /* 0x001fe20008000000 */
[----:B------:R-:W-:-:S02]  /*68d0*/  UMOV UR11, UR19 ;  /* 0x00000013000b7c82 */ /* 0x000fc40008000000 */
[----:B------:R0:W-:Y:S02]  /*68e0*/  UTMALDG.3D [UR8], [UR24], desc[UR6] ;  /* 0x00000608180075b4 */ /* 0x0001e40008011000 */
[----:B0-----:R-:W-:Y:S05]  /*68f0*/  @P3 BRA `(.L_x_136) ;  /* 0xfffffffc00483947 */ /* 0x001fea000383ffff */
.L_x_132:
[----:B------:R-:W-:Y:S05]  /*6900*/  BSYNC B1 ;  /* 0x0000000000017941 */ /* 0x000fea0003800000 */
.L_x_131:
[----:B------:R-:W-:Y:S01]  /*6910*/  LOP3.LUT P3, RZ, R13, 0xff, RZ, 0xc0, !PT ;  /* 0x000000ff0dff7812 */ /* 0x000fe2000786c0ff */
[----:B------:R-:W-:Y:S01]  /*6920*/  IMAD.IADD R12, R3, 0x1, R12 ;  /* 0x00000001030c7824 */ /* 0x000fe200078e020c */
[----:B------:R-:W-:Y:S01]  /*6930*/  IADD3 R16, P4, R16, UR20, RZ ;  /* 0x0000001410107c10 */ /* 0x000fe2000ff9e0ff */
[----:B------:R-:W-:Y:S01]  /*6940*/  ULDC.64 UR4, c[0x0][0x650] ;  /* 0x0001940000047ab9 */ /* 0x000fe20000000a00 */
[----:B------:R-:W-:Y:S01]  /*6950*/  BSSY B1, `(.L_x_137) ;  /* 0x000006a000017945 */ /* 0x000fe20003800000 */
[----:B------:R-:W-:Y:S01]  /*6960*/  IMAD.MOV.U32 R9, RZ, RZ, -0x1 ;  /* 0xffffffffff097424 */ /* 0x000fe200078e00ff */
[----:B------:R-:W-:Y:S01]  /*6970*/  ISETP.GT.U32.AND P1, PT, R12, 0xa, PT ;  /* 0x0000000a0c00780c */ /* 0x000fe20003f24070 */
[----:B------:R-:W-:Y:S01]  /*6980*/  IMAD.MOV.U32 R8, RZ, RZ, -0x1 ;  /* 0xffffffffff087424 */ /* 0x000fe200078e00ff */
[----:B------:R-:W-:Y:S02]  /*6990*/  IADD3.X R17, R17, UR13, RZ, P4, !PT ;  /* 0x0000000d11117c10 */ /* 0x000fe4000a7fe4ff */
[----:B------:R-:W-:-:S02]  /*69a0*/  ISETP.LT.U32.AND P1, PT, R3, 0xb, P1 ;  /* 0x0000000b0300780c */ /* 0x000fc40000f21070 */
[----:B------:R-:W-:Y:S01]  /*69b0*/  PRMT R13, RZ, 0x7610, R13 ;  /* 0x00007610ff0d7816 */ /* 0x000fe2000000000d */
[----:B------:R-:W0:Y:S01]  /*69c0*/  @P3 S2R R5, SR_CgaCtaId ;  /* 0x0000000000053919 */ /* 0x000e220000008800 */
[----:B------:R-:W-:-:S04]  /*69d0*/  @P3 MOV R4, 0x400 ;  /* 0x0000040000043802 */ /* 0x000fc80000000f00 */
[----:B0-----:R-:W-:Y:S01]  /*69e0*/  @P3 LEA R6, R5, R4, 0x18 ;  /* 0x0000000405063211 */ /* 0x001fe200078ec0ff */
[----:B------:R-:W-:-:S03]  /*69f0*/  IMAD.WIDE.U32 R4, R12, -0x45d1745d, RZ ;  /* 0xba2e8ba30c047825 */ /* 0x000fc600078e00ff */
[----:B------:R0:W-:Y:S01]  /*6a00*/  @P3 SYNCS.ARRIVE.TRANS64.A1T0 RZ, [R6+URZ+0xc8], RZ ;  /* 0x0000c8ff06ff39a7 */ /* 0x0001e2000810003f */
[----:B------:R-:W-:Y:S02]  /*6a10*/  ISETP.GE.U32.AND P3, PT, R3, 0xb, PT ;  /* 0x0000000b0300780c */ /* 0x000fe40003f66070 */
[----:B------:R-:W-:Y:S02]  /*6a20*/  SHF.R.U32.HI R7, RZ, 0x3, R5 ;  /* 0x00000003ff077819 */ /* 0x000fe40000011605 */
[----:B------:R-:W-:Y:S02]  /*6a30*/  SEL R5, RZ, 0x1, !P1 ;  /* 0x00000001ff057807 */ /* 0x000fe40004800000 */
[----:B------:R-:W-:Y:S01]  /*6a40*/  ISETP.GE.U32.AND P1, PT, R16, UR4, PT ;  /* 0x0000000410007c0c */ /* 0x000fe2000bf26070 */
[----:B------:R-:W-:Y:S01]  /*6a50*/  IMAD R12, R7, -0xb, R12 ;  /* 0xfffffff5070c7824 */ /* 0x000fe200078e020c */
[----:B------:R-:W-:Y:S02]  /*6a60*/  LOP3.LUT R0, R0, R5, RZ, 0x3c, !PT ;  /* 0x0000000500007212 */ /* 0x000fe400078e3cff */
[----:B------:R-:W-:-:S02]  /*6a70*/  ISETP.GE.U32.AND.EX P1, PT, R17, UR5, PT, P1 ;  /* 0x0000000511007c0c */ /* 0x000fc4000bf26110 */
[----:B------:R-:W-:Y:S02]  /*6a80*/  PRMT R4, RZ, 0x7610, R4 ;  /* 0x00007610ff047816 */ /* 0x000fe40000000004 */
[----:B------:R-:W-:Y:S01]  /*6a90*/  @P3 LOP3.LUT R0, R0, 0x1, R7, 0x78, !PT ;  /* 0x0000000100003812 */ /* 0x000fe200078e7807 */
[----:B------:R-:W-:-:S08]  /*6aa0*/  IMAD.MOV.U32 R7, RZ, RZ, -0x1 ;  /* 0xffffffffff077424 */ /* 0x000fd000078e00ff */
[----:B0-----:R-:W-:Y:S05]  /*6ab0*/  @P1 BRA `(.L_x_138) ;  /* 0x00000004004c1947 */ /* 0x001fea0003800000 */
[----:B------:R-:W-:Y:S01]  /*6ac0*/  ULDC.64 UR4, c[0x0][0x628] ;  /* 0x00018a0000047ab9 */ /* 0x000fe20000000a00 */
[----:B------:R-:W0:Y:S01]  /*6ad0*/  S2R R15, SR_CTAID.X ;  /* 0x00000000000f7919 */ /* 0x000e220000002500 */
[----:B------:R-:W-:Y:S01]  /*6ae0*/  ISETP.NE.U32.AND P1, PT, RZ, UR4, PT ;  /* 0x00000004ff007c0c */ /* 0x000fe2000bf25070 */
[----:B------:R-:W-:Y:S01]  /*6af0*/  ULDC UR7, c[0x0][0x630] ;  /* 0x00018c0000077ab9 */ /* 0x000fe20000000800 */
[----:B------:R-:W-:Y:S01]  /*6b00*/  IMAD.MOV.U32 R4, RZ, RZ, R16 ;  /* 0x000000ffff047224 */ /* 0x000fe200078e0010 */
[----:B------:R-:W1:Y:S01]  /*6b10*/  S2R R14, SR_CTAID.Y ;  /* 0x00000000000e7919 */ /* 0x000e620000002600 */
[----:B------:R-:W-:Y:S01]  /*6b20*/  ISETP.NE.AND.EX P1, PT, RZ, UR5, PT, P1 ;  /* 0x00000005ff007c0c */ /* 0x000fe2000bf25310 */
[----:B------:R-:W-:-:S12]  /*6b30*/  IMAD.MOV.U32 R5, RZ, RZ, R17 ;  /* 0x000000ffff057224 */ /* 0x000fd800078e0011 */
[----:B------:R-:W-:Y:S05]  /*6b40*/  @!P1 BRA `(.L_x_139) ;  /* 0x0000000000289947 */ /* 0x000fea0003800000 */
[----:B------:R-:W-:Y:S02]  /*6b50*/  ULDC UR6, c[0x0][0x634] ;  /* 0x00018d0000067ab9 */ /* 0x000fe40000000800 */
[----:B------:R-:W-:-:S05]  /*6b60*/  IADD3 R9, P1, R16, UR6, RZ ;  /* 0x0000000610097c10 */ /* 0x000fca000ff3e0ff */
[----:B------:R-:W-:-:S04]  /*6b70*/  IMAD.X R21, RZ, RZ, R17, P1 ;  /* 0x000000ffff157224 */ /* 0x000fc800008e0611 */
[----:B------:R-:W-:-:S04]  /*6b80*/  IMAD.WIDE.U32 R6, R21, UR4, RZ ;  /* 0x0000000415067c25 */ /* 0x000fc8000f8e00ff */
[----:B------:R-:W-:-:S04]  /*6b90*/  IMAD.WIDE.U32 R6, P1, R9, UR5, R6 ;  /* 0x0000000509067c25 */ /* 0x000fc8000f820006 */
[----:B------:R-:W-:-:S04]  /*6ba0*/  IMAD.WIDE.U32 R8, R9, UR4, RZ ;  /* 0x0000000409087c25 */ /* 0x000fc8000f8e00ff */
[----:B------:R-:W-:Y:S01]  /*6bb0*/  IMAD.X R5, RZ, RZ, RZ, P1 ;  /* 0x000000ffff057224 */ /* 0x000fe200008e06ff */
[----:B------:R-:W-:Y:S01]  /*6bc0*/  IADD3 RZ, P1, R9, R6, RZ ;  /* 0x0000000609ff7210 */ /* 0x000fe20007f3e0ff */
[----:B------:R-:W-:-:S04]  /*6bd0*/  IMAD.MOV.U32 R4, RZ, RZ, R7 ;  /* 0x000000ffff047224 */ /* 0x000fc800078e0007 */
[----:B------:R-:W-:-:S08]  /*6be0*/  IMAD.WIDE.U32.X R4, R21, UR5, R4, P1 ;  /* 0x0000000515047c25 */ /* 0x000fd000088e0404 */
.L_x_139:
[--C-:B------:R-:W-:Y:S01]  /*6bf0*/  SHF.R.U64 R8, R4, UR7, R5.reuse ;  /* 0x0000000704087c19 */ /* 0x100fe20008001205 */
[----:B------:R-:W-:Y:S01]  /*6c00*/  ULDC.64 UR4, c[0x0][0x620] ;  /* 0x0001880000047ab9 */ /* 0x000fe20000000a00 */
[----:B------:R-:W-:Y:S01]  /*6c10*/  SHF.R.U32.HI R4, RZ, UR7, R5 ;  /* 0x00000007ff047c19 */ /* 0x000fe20008011605 */
[----:B------:R-:W2:Y:S01]  /*6c20*/  LDC R24, c[0x0][0x144] ;  /* 0x00005100ff187b82 */ /* 0x000ea20000000800 */
[----:B------:R-:W-:Y:S01]  /*6c30*/  IADD3 R7, P1, RZ, -R8, RZ ;  /* 0x80000008ff077210 */ /* 0x000fe20007f3e0ff */
[----:B------:R-:W-:Y:S01]  /*6c40*/  ULDC.64 UR8, c[0x0][0x640] ;  /* 0x0001900000087ab9 */ /* 0x000fe20000000a00 */
[----:B0-----:R-:W-:Y:S01]  /*6c50*/  I2FP.F32.U32 R9, R15 ;  /* 0x0000000f00097245 */ /* 0x001fe20000201000 */
[----:B------:R-:W-:Y:S02]  /*6c60*/  ULDC UR6, c[0x0][0x608] ;  /* 0x0001820000067ab9 */ /* 0x000fe40000000800 */
[----:B------:R-:W-:Y:S01]  /*6c70*/  IMAD.X R4, RZ, RZ, ~R4, P1 ;  /* 0x000000ffff047224 */ /* 0x000fe200008e0e04 */
[----:B------:R-:W-:Y:S01]  /*6c80*/  ISETP.NE.U32.AND P1, PT, RZ, UR8, PT ;  /* 0x00000008ff007c0c */ /* 0x000fe2000bf25070 */
[----:B------:R-:W0:Y:S02]  /*6c90*/  LDC R21, c[0x0][0x148] ;  /* 0x00005200ff157b82 */ /* 0x000e240000000800 */
[----:B------:R-:W-:Y:S01]  /*6ca0*/  IMAD R6, R4, UR4, RZ ;  /* 0x0000000404067c24 */ /* 0x000fe2000f8e02ff */
[----:B------:R-:W-:Y:S01]  /*6cb0*/  ISETP.NE.AND.EX P1, PT, RZ, UR9, PT, P1 ;  /* 0x00000009ff007c0c */ /* 0x000fe2000bf25310 */
[----:B------:R-:W-:Y:S01]  /*6cc0*/  IMAD.WIDE.U32 R4, R7, UR4, R16 ;  /* 0x0000000407047c25 */ /* 0x000fe2000f8e0010 */
[----:B------:R-:W-:-:S03]  /*6cd0*/  ULDC UR4, c[0x0][0x150] ;  /* 0x0000540000047ab9 */ /* 0x000fc60000000800 */
[----:B------:R-:W-:Y:S02]  /*6ce0*/  IMAD R7, R7, UR5, R6 ;  /* 0x0000000507077c24 */ /* 0x000fe4000f8e0206 */
[----:B------:R-:W-:Y:S01]  /*6cf0*/  FMUL R6, R9, UR4 ;  /* 0x0000000409067c20 */ /* 0x000fe20008400000 */
[----:B------:R-:W-:Y:S01]  /*6d00*/  ULDC UR4, c[0x0][0x618] ;  /* 0x0001860000047ab9 */ /* 0x000fe20000000800 */
[----:B------:R-:W-:Y:S01]  /*6d10*/  ULDC UR5, c[0x0][0x154] ;  /* 0x0000550000057ab9 */ /* 0x000fe20000000800 */
[----:B------:R-:W-:-:S03]  /*6d20*/  IMAD.IADD R5, R5, 0x1, R7 ;  /* 0x0000000105057824 */ /* 0x000fc600078e0207 */
[----:B------:R-:W3:Y:S02]  /*6d30*/  F2I.U32.TRUNC.NTZ R6, R6 ;  /* 0x0000000600067305 */ /* 0x000ee4000020f000 */
[----:B------:R-:W-:Y:S02]  /*6d40*/  SHF.R.U64 R9, R4, UR4, R5 ;  /* 0x0000000404097c19 */ /* 0x000fe40008001205 */
[----:B-1----:R-:W-:-:S05]  /*6d50*/  I2FP.F32.U32 R4, R14 ;  /* 0x0000000e00047245 */ /* 0x002fca0000201000 */
[----:B------:R-:W-:Y:S01]  /*6d60*/  FMUL R22, R4, UR5 ;  /* 0x0000000504167c20 */ /* 0x000fe20008400000 */
[----:B------:R-:W-:Y:S01]  /*6d70*/  SHF.R.U32.HI R4, RZ, UR4, R5 ;  /* 0x00000004ff047c19 */ /* 0x000fe20008011605 */
[----:B------:R-:W-:-:S03]  /*6d80*/  ULDC UR4, c[0x0][0x658] ;  /* 0x0001960000047ab9 */ /* 0x000fc60000000800 */
[--C-:B------:R-:W-:Y:S01]  /*6d90*/  SHF.R.U64 R20, R9, UR6, R4.reuse ;  /* 0x0000000609147c19 */ /* 0x100fe20008001204 */
[----:B------:R-:W1:Y:S01]  /*6da0*/  F2I.U32.TRUNC.NTZ R22, R22 ;  /* 0x0000001600167305 */ /* 0x000e62000020f000 */
[----:B------:R-:W-:Y:S01]  /*6db0*/  SHF.R.U32.HI R5, RZ, UR6, R4 ;  /* 0x00000006ff057c19 */ /* 0x000fe20008011604 */
[----:B---3--:R-:W-:-:S03]  /*6dc0*/  IMAD.MOV R6, RZ, RZ, -R6 ;  /* 0x000000ffff067224 */ /* 0x008fc600078e0a06 */
[----:B------:R-:W-:Y:S01]  /*6dd0*/  SHF.R.U64 R18, R20, UR4, R5 ;  /* 0x0000000414127c19 */ /* 0x000fe20008001205 */
[----:B--2---:R-:W-:Y:S01]  /*6de0*/  IMAD R15, R24, R6, R15 ;  /* 0x00000006180f7224 */ /* 0x004fe200078e020f */
[----:B------:R-:W-:-:S03]  /*6df0*/  SHF.R.U32.HI R23, RZ, UR4, R5 ;  /* 0x00000004ff177c19 */ /* 0x000fc60008011605 */
[----:B------:R-:W-:Y:S02]  /*6e00*/  IMAD.MOV.U32 R4, RZ, RZ, R18 ;  /* 0x000000ffff047224 */ /* 0x000fe400078e0012 */
[----:B------:R-:W-:Y:S01]  /*6e10*/  IMAD.MOV.U32 R5, RZ, RZ, R23 ;  /* 0x000000ffff057224 */ /* 0x000fe200078e0017 */
[----:B-1----:R-:W-:Y:S06]  /*6e20*/  @!P1 BRA `(.L_x_140) ;  /* 0x0000000000289947 */ /* 0x002fec0003800000 */
[----:B------:R-:W-:Y:S02]  /*6e30*/  ULDC UR4, c[0x0][0x64c] ;  /* 0x0001930000047ab9 */ /* 0x000fe40000000800 */
[----:B------:R-:W-:-:S05]  /*6e40*/  IADD3 R5, P1, R18, UR4, RZ ;  /* 0x0000000412057c10 */ /* 0x000fca000ff3e0ff */
[----:B------:R-:W-:-:S04]  /*6e50*/  IMAD.X R23, RZ, RZ, R23, P1 ;  /* 0x000000ffff177224 */ /* 0x000fc800008e0617 */
[----:B------:R-:W-:-:S04]  /*6e60*/  IMAD.WIDE.U32 R6, R23, UR8, RZ ;  /* 0x0000000817067c25 */ /* 0x000fc8000f8e00ff */
[----:B------:R-:W-:-:S04]  /*6e70*/  IMAD.WIDE.U32 R6, P1, R5, UR9, R6 ;  /* 0x0000000905067c25 */ /* 0x000fc8000f820006 */
[----:B------:R-:W-:-:S04]  /*6e80*/  IMAD.WIDE.U32 R4, R5, UR8, RZ ;  /* 0x0000000805047c25 */ /* 0x000fc8000f8e00ff */
[----:B------:R-:W-:Y:S01]  /*6e90*/  IMAD.MOV.U32 R4, RZ, RZ, R7 ;  /* 0x000000ffff047224 */ /* 0x000fe200078e0007 */
[----:B------:R-:W-:Y:S01]  /*6ea0*/  IADD3 RZ, P3, R5, R6, RZ ;  /* 0x0000000605ff7210 */ /* 0x000fe20007f7e0ff */
[----:B------:R-:W-:-:S04]  /*6eb0*/  IMAD.X R5, RZ, RZ, RZ, P1 ;  /* 0x000000ffff057224 */ /* 0x000fc800008e06ff */
[----:B------:R-:W-:-:S08]  /*6ec0*/  IMAD.WIDE.U32.X R4, R23, UR9, R4, P3 ;  /* 0x0000000917047c25 */ /* 0x000fd000098e0404 */
.L_x_140:
[----:B------:R-:W-:Y:S01]  /*6ed0*/  ISETP.NE.AND P1, PT, R2, 0x1, PT ;  /* 0x000000010200780c */ /* 0x000fe20003f25270 */
[----:B------:R-:W-:Y:S01]  /*6ee0*/  ULDC UR4, c[0x0][0x648] ;  /* 0x0001920000047ab9 */ /* 0x000fe20000000800 */
[----:B------:R-:W-:Y:S01]  /*6ef0*/  LOP3.LUT R20, R20, UR17, RZ, 0xc0, !PT ;  /* 0x0000001114147c12 */ /* 0x000fe2000f8ec0ff */
[----:B------:R-:W-:Y:S01]  /*6f00*/  IMAD.MOV R22, RZ, RZ, -R22 ;  /* 0x000000ffff167224 */ /* 0x000fe200078e0a16 */
[----:B------:R-:W-:Y:S01]  /*6f10*/  SHF.R.U64 R5, R4, UR4, R5 ;  /* 0x0000000404057c19 */ /* 0x000fe20008001205 */
[----:B------:R-:W-:Y:S01]  /*6f20*/  ULDC UR4, c[0x0][0x638] ;  /* 0x00018e0000047ab9 */ /* 0x000fe20000000800 */
[----:B------:R-:W-:Y:S01]  /*6f30*/  LOP3.LUT R9, R9, UR16, RZ, 0xc0, !PT ;  /* 0x0000001009097c12 */ /* 0x000fe2000f8ec0ff */
[----:B------:R-:W-:Y:S01]  /*6f40*/  ULDC UR5, c[0x0][0x610] ;  /* 0x0001840000057ab9 */ /* 0x000fe20000000800 */
[----:B------:R-:W-:Y:S02]  /*6f50*/  IMAD.MOV.U32 R4, RZ, RZ, 0x1 ;  /* 0x00000001ff047424 */ /* 0x000fe400078e00ff */
[----:B------:R-:W-:-:S02]  /*6f60*/  IMAD.MOV R7, RZ, RZ, -R5 ;  /* 0x000000ffff077224 */ /* 0x000fc400078e0a05 */
[----:B------:R-:W-:Y:S02]  /*6f70*/  IMAD R20, R5, UR18, R20 ;  /* 0x0000001205147c24 */ /* 0x000fe4000f8e0214 */
[----:B0-----:R-:W-:Y:S02]  /*6f80*/  @P1 IMAD R15, R21, R22, R14 ;  /* 0x00000016150f1224 */ /* 0x001fe400078e020e */
[----:B------:R-:W-:Y:S01]  /*6f90*/  IMAD R18, R7, UR4, R18 ;  /* 0x0000000407127c24 */ /* 0x000fe2000f8e0212 */
[----:B------:R-:W-:Y:S01]  /*6fa0*/  ULDC UR4, c[0x0][0x600] ;  /* 0x0001800000047ab9 */ /* 0x000fe20000000800 */
[----:B------:R-:W-:Y:S02]  /*6fb0*/  IMAD R15, R20, UR5, R15 ;  /* 0x00000005140f7c24 */ /* 0x000fe4000f8e020f */
[----:B------:R-:W-:-:S05]  /*6fc0*/  IMAD R18, R18, UR4, R9 ;  /* 0x0000000412127c24 */ /* 0x000fca000f8e0209 */
[----:B------:R-:W-:Y:S02]  /*6fd0*/  SEL R9, R18, R15, !P1 ;  /* 0x0000000f12097207 */ /* 0x000fe40004800000 */
[----:B------:R-:W-:-:S07]  /*6fe0*/  SEL R7, R15, R18, !P1 ;  /* 0x000000120f077207 */ /* 0x000fce0004800000 */
.L_x_138:
[----:B------:R-:W-:Y:S05]  /*6ff0*/  BSYNC B1 ;  /* 0x0000000000017941 */ /* 0x000fea0003800000 */
.L_x_137:
[----:B------:R-:W-:-:S13]  /*7000*/  LOP3.LUT P1, RZ, R4, 0xff, RZ, 0xc0, !PT ;  /* 0x000000ff04ff7812 */ /* 0x000fda000782c0ff */
[----:B------:R-:W-:Y:S05]  /*7010*/  @P1 BRA `(.L_x_141) ;  /* 0xfffffff4004c1947 */ /* 0x000fea000383ffff */
[----:B------:R-:W-:Y:S05]  /*7020*/  BSYNC B0 ;  /* 0x0000000000007941 */ /* 0x000fea0003800000 */
.L_x_129:
[----:B------:R-:W-:-:S03]  /*7030*/  UMOV UR4, 0xffffffff ;  /* 0xffffffff00047882 */ /* 0x000fc60000000000 */
[----:B------:R-:W-:Y:S05]  /*7040*/  BRA.DIV UR4, `(.L_x_142) ;  /* 0x0000000a04147947 */ /* 0x000fea000b800000 */
[----:B------:R-:W-:-:S13]  /*7050*/  ELECT P6, URZ, PT ;  /* 0x00000000003f782f */ /* 0x000fda00038c0000 */
.L_x_163:
[----:B------:R-:W-:Y:S04]  /*7060*/  BSSY B0, `(.L_x_143) ;  /* 0x000006a000007945 */ /* 0x000fe80003800000 */
[----:B------:R-:W-:Y:S05]  /*7070*/  @!P6 BRA `(.L_x_144) ;  /* 0x0000000400a0e947 */ /* 0x000fea0003800000 */
[----:B------:R-:W-:-:S04]  /*7080*/  LOP3.LUT R19, R19, 0x2, RZ, 0xfc, !PT ;  /* 0x0000000213137812 */ /* 0x000fc800078efcff */
[----:B------:R-:W-:-:S13]  /*7090*/  ISETP.NE.AND P0, PT, R19, 0x3, PT ;  /* 0x000000031300780c */ /* 0x000fda0003f05270 */
[----:B------:R-:W-:Y:S05]  /*70a0*/  @!P0 BRA `(.L_x_145) ;  /* 0x0000000000048947 */ /* 0x000fea0003800000 */
[----:B------:R-:W-:Y:S01]  /*70b0*/  BPT.TRAP 0x1 ;  /* 0x000000040000795c */ /* 0x000fe20000300000 */
.L_x_145:
[----:B------:R-:W0:Y:S01]  /*70c0*/  S2R R3, SR_CgaCtaId ;  /* 0x0000000000037919 */ /* 0x000e220000008800 */
[----:B------:R-:W-:-:S04]  /*70d0*/  MOV R2, 0x400 ;  /* 0x0000040000027802 */ /* 0x000fc80000000f00 */
[----:B0-----:R-:W-:Y:S02]  /*70e0*/  LEA R3, R3, R2, 0x18 ;  /* 0x0000000203037211 */ /* 0x001fe400078ec0ff */
[----:B------:R-:W-:-:S03]  /*70f0*/  SHF.L.U32 R2, R0, 0x1f, RZ ;  /* 0x0000001f00027819 */ /* 0x000fc600000006ff */
[----:B------:R-:W-:-:S04]  /*7100*/  VIADD R3, R3, 0x58 ;  /* 0x0000005803037836 */ /* 0x000fc80000000000 */
[C---:B------:R-:W-:Y:S02]  /*7110*/  IMAD R7, R12.reuse, 0x8, R3 ;  /* 0x000000080c077824 */ /* 0x040fe400078e0203 */
[----:B------:R-:W-:Y:S02]  /*7120*/  VIADD R12, R12, 0x1 ;  /* 0x000000010c0c7836 */ /* 0x000fe40000000000 */
[----:B------:R-:W0:Y:S03]  /*7130*/  SYNCS.PHASECHK.TRANS64.TRYWAIT P0, [R7+URZ], R2 ;  /* 0x00000002070075a7 */ /* 0x000e26000800017f */
[----:B------:R-:W-:-:S04]  /*7140*/  ISETP.NE.AND P1, PT, R12, 0xb, PT ;  /* 0x0000000b0c00780c */ /* 0x000fc80003f25270 */
[----:B------:R-:W-:Y:S02]  /*7150*/  SEL R5, RZ, 0x1, P1 ;  /* 0x00000001ff057807 */ /* 0x000fe40000800000 */
[----:B------:R-:W-:Y:S02]  /*7160*/  SEL R12, R12, RZ, P1 ;  /* 0x000000ff0c0c7207 */ /* 0x000fe40000800000 */
[----:B------:R-:W-:-:S03]  /*7170*/  LOP3.LUT R5, R0, R5, RZ, 0x3c, !PT ;  /* 0x0000000500057212 */ /* 0x000fc600078e3cff */
[----:B------:R-:W-:Y:S01]  /*7180*/  IMAD R9, R12, 0x8, R3 ;  /* 0x000000080c097824 */ /* 0x000fe200078e0203 */
[----:B------:R-:W-:Y:S01]  /*7190*/  SHF.L.U32 R4, R5, 0x1f, RZ ;  /* 0x0000001f05047819 */ /* 0x000fe200000006ff */
[----:B0-----:R-:W-:Y:S06]  /*71a0*/  @!P0 BRA `(.L_x_146) ;  /* 0x0000000400dc8947 */ /* 0x001fec0003800000 */
.L_x_164:
[----:B------:R-:W1:Y:S01]  /*71b0*/  SYNCS.PHASECHK.TRANS64.TRYWAIT P0, [R9+URZ], R4 ;  /* 0x00000004090075a7 */ /* 0x000e62000800017f */
[----:B------:R-:W-:-:S05]  /*71c0*/  VIADD R0, R12, 0x1 ;  /* 0x000000010c007836 */ /* 0x000fca0000000000 */
[----:B------:R-:W-:-:S04]  /*71d0*/  ISETP.NE.AND P1, PT, R0, 0xb, PT ;  /* 0x0000000b0000780c */ /* 0x000fc80003f25270 */
[----:B0-----:R-:W-:Y:S02]  /*71e0*/  SEL R2, RZ, 0x1, P1 ;  /* 0x00000001ff027807 */ /* 0x001fe40000800000 */
[----:B------:R-:W-:Y:S02]  /*71f0*/  SEL R0, R0, RZ, P1 ;  /* 0x000000ff00007207 */ /* 0x000fe40000800000 */
[----:B------:R-:W-:-:S03]  /*7200*/  LOP3.LUT R7, R5, R2, RZ, 0x3c, !PT ;  /* 0x0000000205077212 */ /* 0x000fc600078e3cff */
[----:B------:R-:W-:Y:S01]  /*7210*/  IMAD R6, R0, 0x8, R3 ;  /* 0x0000000800067824 */ /* 0x000fe200078e0203 */
[----:B------:R-:W-:Y:S01]  /*7220*/  SHF.L.U32 R5, R7, 0x1f, RZ ;  /* 0x0000001f07057819 */ /* 0x000fe200000006ff */
[----:B-1----:R-:W-:Y:S06]  /*7230*/  @!P0 BRA `(.L_x_147) ;  /* 0x0000000400cc8947 */ /* 0x002fec0003800000 */
.L_x_165:
[----:B------:R-:W1:Y:S01]  /*7240*/  SYNCS.PHASECHK.TRANS64.TRYWAIT P0, [R6+URZ], R5 ;  /* 0x00000005060075a7 */ /* 0x000e62000800017f */
[----:B------:R-:W-:-:S05]  /*7250*/  VIADD R0, R0, 0x1 ;  /* 0x0000000100007836 */ /* 0x000fca0000000000 */
[----:B------:R-:W-:-:S04]  /*7260*/  ISETP.NE.AND P1, PT, R0, 0xb, PT ;  /* 0x0000000b0000780c */ /* 0x000fc80003f25270 */
[----:B------:R-:W-:Y:S02]  /*7270*/  SEL R2, RZ, 0x1, P1 ;  /* 0x00000001ff027807 */ /* 0x000fe40000800000 */
[----:B------:R-:W-:Y:S02]  /*7280*/  SEL R0, R0, RZ, P1 ;  /* 0x000000ff00007207 */ /* 0x000fe40000800000 */
[----:B------:R-:W-:-:S03]  /*7290*/  LOP3.LUT R7, R7, R2, RZ, 0x3c, !PT ;  /* 0x0000000207077212 */ /* 0x000fc600078e3cff */
[----:B0-----:R-:W-:Y:S01]  /*72a0*/  IMAD R9, R0, 0x8, R3 ;  /* 0x0000000800097824 */ /* 0x001fe200078e0203 */
[----:B------:R-:W-:Y:S01]  /*72b0*/  SHF.L.U32 R4, R7, 0x1f, RZ ;  /* 0x0000001f07047819 */ /* 0x000fe200000006ff */
[----:B-1----:R-:W-:Y:S06]  /*72c0*/  @!P0 BRA `(.L_x_148) ;  /* 0x0000000400bc8947 */ /* 0x002fec0003800000 */
.L_x_166:
        /* <DEDUP_REMOVED lines=9> */
.L_x_167:
        /* <DEDUP_REMOVED lines=9> */
.L_x_168:
        /* <DEDUP_REMOVED lines=9> */
.L_x_169:
        /* <DEDUP_REMOVED lines=9> */
.L_x_170:
        /* <DEDUP_REMOVED lines=9> */
.L_x_171:
        /* <DEDUP_REMOVED lines=9> */
.L_x_172:
[----:B------:R-:W1:Y:S01]  /*7630*/  SYNCS.PHASECHK.TRANS64.TRYWAIT P0, [R9+URZ], R4 ;  /* 0x00000004090075a7 */ /* 0x000e62000800017f */
[----:B------:R-:W-:-:S05]  /*7640*/  VIADD R0, R0, 0x1 ;  /* 0x0000000100007836 */ /* 0x000fca0000000000 */
[----:B------:R-:W-:-:S04]  /*7650*/  ISETP.NE.AND P1, PT, R0, 0xb, PT ;  /* 0x0000000b0000780c */ /* 0x000fc80003f25270 */
[----:B------:R-:W-:Y:S02]  /*7660*/  SEL R2, RZ, 0x1, P1 ;  /* 0x00000001ff027807 */ /* 0x000fe40000800000 */
[----:B------:R-:W-:Y:S02]  /*7670*/  SEL R0, R0, RZ, P1 ;  /* 0x000000ff00007207 */ /* 0x000fe40000800000 */
[----:B------:R-:W-:Y:S01]  /*7680*/  LOP3.LUT R2, R7, R2, RZ, 0x3c, !PT ;  /* 0x0000000207027212 */ /* 0x000fe200078e3cff */
[----:B-1----:R-:W-:Y:S06]  /*7690*/  @!P0 BRA `(.L_x_155) ;  /* 0x0000000400548947 */ /* 0x002fec0003800000 */
.L_x_173:
[----:B------:R-:W-:Y:S01]  /*76a0*/  IMAD R3, R0, 0x8, R3 ;  /* 0x0000000800037824 */ /* 0x000fe200078e0203 */
[----:B------:R-:W-:-:S07]  /*76b0*/  SHF.L.U32 R0, R2, 0x1f, RZ ;  /* 0x0000001f02007819 */ /* 0x000fce00000006ff */
.L_x_156:
[----:B--2---:R2:W3:Y:S02]  /*76c0*/  SYNCS.PHASECHK.TRANS64.TRYWAIT P0, [R3+URZ], R0 ;  /* 0x00000000030075a7 */ /* 0x0044e4000800017f */
[----:B---3--:R-:W-:Y:S05]  /*76d0*/  @!P0 NANOSLEEP.SYNCS 0x989680 ;  /* 0x009896800000895d */ /* 0x008fea0003900000 */
[----:B------:R-:W3:Y:S02]  /*76e0*/  @!P0 SYNCS.PHASECHK.TRANS64 P0, [R3+URZ], R0 ;  /* 0x00000000030085a7 */ /* 0x000ee4000800007f */
[----:B---3--:R-:W-:Y:S05]  /*76f0*/  @!P0 BRA `(.L_x_156) ;  /* 0xfffffffc00f08947 */ /* 0x008fea000383ffff */
.L_x_144:
[----:B------:R-:W-:Y:S05]  /*7700*/  BSYNC B0 ;  /* 0x0000000000007941 */ /* 0x000fea0003800000 */
.L_x_143:
[----:B------:R-:W-:Y:S05]  /*7710*/  EXIT ;  /* 0x000000000000794d */ /* 0x000fea0003800000 */
.L_x_18:
[----:B---3--:R3:W4:Y:S02]  /*7720*/  SYNCS.PHASECHK.TRANS64.TRYWAIT P1, [R3+URZ], R0 ;  /* 0x00000000030075a7 */ /* 0x008724000802017f */
[----:B----4-:R-:W-:Y:S05]  /*7730*/  @!P1 NANOSLEEP.SYNCS 0x989680 ;  /* 0x009896800000995d */ /* 0x010fea0003900000 */
[----:B------:R-:W4:Y:S02]  /*7740*/  @!P1 SYNCS.PHASECHK.TRANS64 P1, [R3+URZ], R0 ;  /* 0x00000000030095a7 */ /* 0x000f24000802007f */
[----:B----4-:R-:W-:Y:S05]  /*7750*/  @!P1 BRA `(.L_x_18) ;  /* 0xfffffffc00f09947 */ /* 0x010fea000383ffff */
[----:B------:R-:W-:Y:S05]  /*7760*/  BRA `(.L_x_17) ;  /* 0xffffff9800f07947 */ /* 0x000fea000383ffff */
.L_x_23:
[----:B-1----:R-:W-:-:S04]  /*7770*/  IMAD.U32 R5, RZ, RZ, UR7 ;  /* 0x00000007ff057e24 */ /* 0x002fc8000f8e00ff */
[----:B------:R1:W2:Y:S03]  /*7780*/  SYNCS.PHASECHK.TRANS64.TRYWAIT P1, [R5+URZ], R4 ;  /* 0x00000004050075a7 */ /* 0x0002a6000802017f */
[----:B--2---:R-:W-:Y:S05]  /*7790*/  @!P1 NANOSLEEP.SYNCS 0x989680 ;  /* 0x009896800000995d */ /* 0x004fea0003900000 */
[----:B------:R-:W2:Y:S02]  /*77a0*/  @!P1 SYNCS.PHASECHK.TRANS64 P1, [R5+URZ], R4 ;  /* 0x00000004050095a7 */ /* 0x000ea4000802007f */
[----:B--2---:R-:W-:Y:S05]  /*77b0*/  @!P1 BRA `(.L_x_23) ;  /* 0xfffffffc00ec9947 */ /* 0x004fea000383ffff */
[----:B------:R-:W-:Y:S05]  /*77c0*/  BRA `(.L_x_22) ;  /* 0xffffffa0007c7947 */ /* 0x000fea000383ffff */
.L_x_130:
[----:B------:R-:W-:Y:S01]  /*77d0*/  BSSY B1, `(.L_x_157) ;  /* 0x0000006000017945 */ /* 0x000fe20003800000 */
[----:B------:R-:W-:-:S07]  /*77e0*/  IMAD.MOV.U32 R15, RZ, RZ, -0x1 ;  /* 0xffffffffff0f7424 */ /* 0x000fce00078e00ff */
[----:B------:R-:W-:Y:S05]  /*77f0*/  WARPSYNC.COLLECTIVE R15, `(.L_x_158) ;  /* 0x000000000f0c7348 */ /* 0x000fea0003c00000 */
[----:B------:R-:W-:Y:S02]  /*7800*/  ELECT P6, UR62, PT ;  /* 0x00000000003e782f */ /* 0x000fe400038c0000 */
[----:B------:R-:W-:Y:S01]  /*7810*/  MOV R14, UR62 ;  /* 0x0000003e000e7c02 */ /* 0x000fe20008000f00 */
[----:B------:R-:W-:Y:S10]  /*7820*/  ENDCOLLECTIVE ;  /* 0x000000000000791b */ /* 0x000ff40003800000 */
.L_x_158:
[----:B------:R-:W-:Y:S05]  /*7830*/  BSYNC B1 ;  /* 0x0000000000017941 */ /* 0x000fea0003800000 */
.L_x_157:
[----:B------:R-:W-:Y:S05]  /*7840*/  BRA `(.L_x_159) ;  /* 0xffffffec004c7947 */ /* 0x000fea000383ffff */
.L_x_133:
[----:B0-----:R0:W1:Y:S02]  /*7850*/  SYNCS.PHASECHK.TRANS64.TRYWAIT P1, [R14+URZ+0x58], R7 ;  /* 0x000058070e0075a7 */ /* 0x001064000802017f */
[----:B-1----:R-:W-:Y:S05]  /*7860*/  @!P1 NANOSLEEP.SYNCS 0x989680 ;  /* 0x009896800000995d */ /* 0x002fea0003900000 */
[----:B------:R-:W1:Y:S02]  /*7870*/  @!P1 SYNCS.PHASECHK.TRANS64 P1, [R14+URZ+0x58], R7 ;  /* 0x000058070e0095a7 */ /* 0x000e64000802007f */
[----:B-1----:R-:W-:Y:S05]  /*7880*/  @!P1 BRA `(.L_x_133) ;  /* 0xfffffffc00f09947 */ /* 0x002fea000383ffff */
[----:B------:R-:W-:Y:S05]  /*7890*/  BRA `(.L_x_160) ;  /* 0xffffffec00807947 */ /* 0x000fea000383ffff */
.L_x_142:
[----:B------:R-:W-:Y:S01]  /*78a0*/  BSSY B0, `(.L_x_161) ;  /* 0x0000006000007945 */ /* 0x000fe20003800000 */
[----:B------:R-:W-:-:S07]  /*78b0*/  IMAD.MOV.U32 R15, RZ, RZ, -0x1 ;  /* 0xffffffffff0f7424 */ /* 0x000fce00078e00ff */
[----:B------:R-:W-:Y:S05]  /*78c0*/  WARPSYNC.COLLECTIVE R15, `(.L_x_162) ;  /* 0x000000000f0c7348 */ /* 0x000fea0003c00000 */
[----:B------:R-:W-:Y:S02]  /*78d0*/  ELECT P6, UR62, PT ;  /* 0x00000000003e782f */ /* 0x000fe400038c0000 */
[----:B------:R-:W-:Y:S01]  /*78e0*/  MOV R14, UR62 ;  /* 0x0000003e000e7c02 */ /* 0x000fe20008000f00 */
[----:B------:R-:W-:Y:S10]  /*78f0*/  ENDCOLLECTIVE ;  /* 0x000000000000791b */ /* 0x000ff40003800000 */
.L_x_162:
[----:B------:R-:W-:Y:S05]  /*7900*/  BSYNC B0 ;  /* 0x0000000000007941 */ /* 0x000fea0003800000 */
.L_x_161:
[----:B------:R-:W-:Y:S05]  /*7910*/  BRA `(.L_x_163) ;  /* 0xfffffff400d07947 */ /* 0x000fea000383ffff */
.L_x_146:
[----:B0-----:R0:W1:Y:S02]  /*7920*/  SYNCS.PHASECHK.TRANS64.TRYWAIT P0, [R7+URZ], R2 ;  /* 0x00000002070075a7 */ /* 0x001064000800017f */
[----:B-1----:R-:W-:Y:S05]  /*7930*/  @!P0 NANOSLEEP.SYNCS 0x989680 ;  /* 0x009896800000895d */ /* 0x002fea0003900000 */
[----:B------:R-:W1:Y:S02]  /*7940*/  @!P0 SYNCS.PHASECHK.TRANS64 P0, [R7+URZ], R2 ;  /* 0x00000002070085a7 */ /* 0x000e64000800007f */
[----:B-1----:R-:W-:Y:S05]  /*7950*/  @!P0 BRA `(.L_x_146) ;  /* 0xfffffffc00f08947 */ /* 0x002fea000383ffff */
[----:B------:R-:W-:Y:S05]  /*7960*/  BRA `(.L_x_164) ;  /* 0xfffffff800107947 */ /* 0x000fea000383ffff */
.L_x_147:
[----:B0-----:R0:W1:Y:S02]  /*7970*/  SYNCS.PHASECHK.TRANS64.TRYWAIT P0, [R9+URZ], R4 ;  /* 0x00000004090075a7 */ /* 0x001064000800017f */
[----:B-1----:R-:W-:Y:S05]  /*7980*/  @!P0 NANOSLEEP.SYNCS 0x989680 ;  /* 0x009896800000895d */ /* 0x002fea0003900000 */
[----:B------:R-:W1:Y:S02]  /*7990*/  @!P0 SYNCS.PHASECHK.TRANS64 P0, [R9+URZ], R4 ;  /* 0x00000004090085a7 */ /* 0x000e64000800007f */
[----:B-1----:R-:W-:Y:S05]  /*79a0*/  @!P0 BRA `(.L_x_147) ;  /* 0xfffffffc00f08947 */ /* 0x002fea000383ffff */
[----:B------:R-:W-:Y:S05]  /*79b0*/  BRA `(.L_x_165) ;  /* 0xfffffff800207947 */ /* 0x000fea000383ffff */
.L_x_148:
[----:B0-----:R0:W1:Y:S02]  /*79c0*/  SYNCS.PHASECHK.TRANS64.TRYWAIT P0, [R6+URZ], R5 ;  /* 0x00000005060075a7 */ /* 0x001064000800017f */
[----:B-1----:R-:W-:Y:S05]  /*79d0*/  @!P0 NANOSLEEP.SYNCS 0x989680 ;  /* 0x009896800000895d */ /* 0x002fea0003900000 */
[----:B------:R-:W1:Y:S02]  /*79e0*/  @!P0 SYNCS.PHASECHK.TRANS64 P0, [R6+URZ], R5 ;  /* 0x00000005060085a7 */ /* 0x000e64000800007f */
[----:B-1----:R-:W-:Y:S05]  /*79f0*/  @!P0 BRA `(.L_x_148) ;  /* 0xfffffffc00f08947 */ /* 0x002fea000383ffff */
[----:B------:R-:W-:Y:S05]  /*7a00*/  BRA `(.L_x_166) ;  /* 0xfffffff800307947 */ /* 0x000fea000383ffff */
.L_x_149:
[----:B0-----:R0:W1:Y:S02]  /*7a10*/  SYNCS.PHASECHK.TRANS64.TRYWAIT P0, [R9+URZ], R4 ;  /* 0x00000004090075a7 */ /* 0x001064000800017f */
[----:B-1----:R-:W-:Y:S05]  /*7a20*/  @!P0 NANOSLEEP.SYNCS 0x989680 ;  /* 0x009896800000895d */ /* 0x002fea0003900000 */
[----:B------:R-:W1:Y:S02]  /*7a30*/  @!P0 SYNCS.PHASECHK.TRANS64 P0, [R9+URZ], R4 ;  /* 0x00000004090085a7 */ /* 0x000e64000800007f */
[----:B-1----:R-:W-:Y:S05]  /*7a40*/  @!P0 BRA `(.L_x_149) ;  /* 0xfffffffc00f08947 */ /* 0x002fea000383ffff */
[----:B------:R-:W-:Y:S05]  /*7a50*/  BRA `(.L_x_167) ;  /* 0xfffffff800407947 */ /* 0x000fea000383ffff */
.L_x_150:
[----:B0-----:R0:W1:Y:S02]  /*7a60*/  SYNCS.PHASECHK.TRANS64.TRYWAIT P0, [R6+URZ], R5 ;  /* 0x00000005060075a7 */ /* 0x001064000800017f */
[----:B-1----:R-:W-:Y:S05]  /*7a70*/  @!P0 NANOSLEEP.SYNCS 0x989680 ;  /* 0x009896800000895d */ /* 0x002fea0003900000 */
[----:B------:R-:W1:Y:S02]  /*7a80*/  @!P0 SYNCS.PHASECHK.TRANS64 P0, [R6+URZ], R5 ;  /* 0x00000005060085a7 */ /* 0x000e64000800007f */
[----:B-1----:R-:W-:Y:S05]  /*7a90*/  @!P0 BRA `(.L_x_150) ;  /* 0xfffffffc00f08947 */ /* 0x002fea000383ffff */
[----:B------:R-:W-:Y:S05]  /*7aa0*/  BRA `(.L_x_168) ;  /* 0xfffffff800507947 */ /* 0x000fea000383ffff */
.L_x_151:
[----:B0-----:R0:W1:Y:S02]  /*7ab0*/  SYNCS.PHASECHK.TRANS64.TRYWAIT P0, [R9+URZ], R4 ;  /* 0x00000004090075a7 */ /* 0x001064000800017f */
[----:B-1----:R-:W-:Y:S05]  /*7ac0*/  @!P0 NANOSLEEP.SYNCS 0x989680 ;  /* 0x009896800000895d */ /* 0x002fea0003900000 */
[----:B------:R-:W1:Y:S02]  /*7ad0*/  @!P0 SYNCS.PHASECHK.TRANS64 P0, [R9+URZ], R4 ;  /* 0x00000004090085a7 */ /* 0x000e64000800007f */
[----:B-1----:R-:W-:Y:S05]  /*7ae0*/  @!P0 BRA `(.L_x_151) ;  /* 0xfffffffc00f08947 */ /* 0x002fea000383ffff */
[----:B------:R-:W-:Y:S05]  /*7af0*/  BRA `(.L_x_169) ;  /* 0xfffffff800607947 */ /* 0x000fea000383ffff */
.L_x_152:
[----:B0-----:R0:W1:Y:S02]  /*7b00*/  SYNCS.PHASECHK.TRANS64.TRYWAIT P0, [R6+URZ], R5 ;  /* 0x00000005060075a7 */ /* 0x001064000800017f */
[----:B-1----:R-:W-:Y:S05]  /*7b10*/  @!P0 NANOSLEEP.SYNCS 0x989680 ;  /* 0x009896800000895d */ /* 0x002fea0003900000 */
[----:B------:R-:W1:Y:S02]  /*7b20*/  @!P0 SYNCS.PHASECHK.TRANS64 P0, [R6+URZ], R5 ;  /* 0x00000005060085a7 */ /* 0x000e64000800007f */
[----:B-1----:R-:W-:Y:S05]  /*7b30*/  @!P0 BRA `(.L_x_152) ;  /* 0xfffffffc00f08947 */ /* 0x002fea000383ffff */
[----:B------:R-:W-:Y:S05]  /*7b40*/  BRA `(.L_x_170) ;  /* 0xfffffff800707947 */ /* 0x000fea000383ffff */
.L_x_153:
[----:B0-----:R0:W1:Y:S02]  /*7b50*/  SYNCS.PHASECHK.TRANS64.TRYWAIT P0, [R9+URZ], R4 ;  /* 0x00000004090075a7 */ /* 0x001064000800017f */
[----:B-1----:R-:W-:Y:S05]  /*7b60*/  @!P0 NANOSLEEP.SYNCS 0x989680 ;  /* 0x009896800000895d */ /* 0x002fea0003900000 */
[----:B------:R-:W1:Y:S02]  /*7b70*/  @!P0 SYNCS.PHASECHK.TRANS64 P0, [R9+URZ], R4 ;  /* 0x00000004090085a7 */ /* 0x000e64000800007f */
[----:B-1----:R-:W-:Y:S05]  /*7b80*/  @!P0 BRA `(.L_x_153) ;  /* 0xfffffffc00f08947 */ /* 0x002fea000383ffff */
[----:B------:R-:W-:Y:S05]  /*7b90*/  BRA `(.L_x_171) ;  /* 0xfffffff800807947 */ /* 0x000fea000383ffff */
.L_x_154:
[----:B0-----:R0:W1:Y:S02]  /*7ba0*/  SYNCS.PHASECHK.TRANS64.TRYWAIT P0, [R6+URZ], R5 ;  /* 0x00000005060075a7 */ /* 0x001064000800017f */
[----:B-1----:R-:W-:Y:S05]  /*7bb0*/  @!P0 NANOSLEEP.SYNCS 0x989680 ;  /* 0x009896800000895d */ /* 0x002fea0003900000 */
[----:B------:R-:W1:Y:S02]  /*7bc0*/  @!P0 SYNCS.PHASECHK.TRANS64 P0, [R6+URZ], R5 ;  /* 0x00000005060085a7 */ /* 0x000e64000800007f */
[----:B-1----:R-:W-:Y:S05]  /*7bd0*/  @!P0 BRA `(.L_x_154) ;  /* 0xfffffffc00f08947 */ /* 0x002fea000383ffff */
[----:B------:R-:W-:Y:S05]  /*7be0*/  BRA `(.L_x_172) ;  /* 0xfffffff800907947 */ /* 0x000fea000383ffff */
.L_x_155:
[----:B-1----:R1:W2:Y:S02]  /*7bf0*/  SYNCS.PHASECHK.TRANS64.TRYWAIT P0, [R9+URZ], R4 ;  /* 0x00000004090075a7 */ /* 0x0022a4000800017f */
[----:B--2---:R-:W-:Y:S05]  /*7c00*/  @!P0 NANOSLEEP.SYNCS 0x989680 ;  /* 0x009896800000895d */ /* 0x004fea0003900000 */
[----:B------:R-:W2:Y:S02]  /*7c10*/  @!P0 SYNCS.PHASECHK.TRANS64 P0, [R9+URZ], R4 ;  /* 0x00000004090085a7 */ /* 0x000ea4000800007f */
[----:B--2---:R-:W-:Y:S05]  /*7c20*/  @!P0 BRA `(.L_x_155) ;  /* 0xfffffffc00f08947 */ /* 0x004fea000383ffff */
[----:B------:R-:W-:Y:S05]  /*7c30*/  BRA `(.L_x_173) ;  /* 0xfffffff800987947 */ /* 0x000fea000383ffff */
.L_x_174:
[----:B------:R-:W-:-:S00]  /*7c40*/  BRA `(.L_x_174) ;  /* 0xfffffffc00fc7947 */ /* 0x000fc0000383ffff */
[----:B------:R-:W-:-:S00]  /*7c50*/  NOP ;  /* 0x0000000000007918 */ /* 0x000fc00000000000 */
        /* <DEDUP_REMOVED lines=10> */
.L_x_175:


//--------------------- .nv.global.init           --------------------------
	.section	.nv.global.init,"aw",@progbits
.nv.global.init:
	.type		$str$22,@object
	.size		$str$22,($str$23 - $str$22)
$str$22:
        /*0000*/ 	.byte	0x6b, 0x5f, 0x74, 0x69, 0x6c, 0x65, 0x5f, 0x63, 0x6f, 0x75, 0x6e, 0x74, 0x20, 0x3e, 0x3d, 0x20
        /*0010*/ 	.byte	0x31, 0x00
	.type		$str$23,@object
	.size		$str$23,(__unnamed_1 - $str$23)
$str$23:
        /*0012*/ 	.byte	0x2f, 0x74, 0x6d, 0x70, 0x2f, 0x63, 0x75, 0x74, 0x6c, 0x61, 0x73, 0x73, 0x5f, 0x73, 0x77, 0x65
        /*0022*/ 	.byte	0x65, 0x70, 0x5f, 0x73, 0x72, 0x63, 0x2f, 0x69, 0x6e, 0x63, 0x6c, 0x75, 0x64, 0x65, 0x2f, 0x63
        /*0032*/ 	.byte	0x75, 0x74, 0x6c, 0x61, 0x73, 0x73, 0x2f, 0x67, 0x65, 0x6d, 0x6d, 0x2f, 0x63, 0x6f, 0x6c, 0x6c
        /*0042*/ 	.byte	0x65, 0x63, 0x74, 0x69, 0x76, 0x65, 0x2f, 0x73, 0x6d, 0x39, 0x30, 0x5f, 0x6d, 0x6d, 0x61, 0x5f
        /*0052*/ 	.byte	0x74, 0x6d, 0x61, 0x5f, 0x67, 0x6d, 0x6d, 0x61, 0x5f, 0x73, 0x73, 0x5f, 0x77, 0x61, 0x72, 0x70
        /*0062*/ 	.byte	0x73, 0x70, 0x65, 0x63, 0x69, 0x61, 0x6c, 0x69, 0x7a, 0x65, 0x64, 0x2e, 0x68, 0x70, 0x70, 0x00
	.type		__unnamed_1,@object
	.size		__unnamed_1,(.L_0 - __unnamed_1)
__unnamed_1:
        /*0072*/ 	.byte	0x76, 0x6f, 0x69, 0x64, 0x20, 0x63, 0x75, 0x74, 0x6c, 0x61, 0x73, 0x73, 0x3a, 0x3a, 0x67, 0x65
        /* <DEDUP_REMOVED lines=180> */
        /*0bc2*/ 	.byte	0x74, 0x79, 0x5d, 0x00
.L_0:


//--------------------- .nv.shared._ZN7cutlass13device_kernelINS_4gemm6kernel13GemmUniversalIN4cute5tupleIJiiiiEEENS1_10collective13CollectiveMmaINS1_34MainloopSm90TmaGmmaWarpSpecializedILi11ENS5_IJNS4_1CILi1EEESB_SB_EEENS1_35KernelTmaWarpSpecializedCooperativeEEENS5_IJNSA_ILi256EEENSA_ILi48EEENSA_ILi32EEEEEENS_10bfloat16_tENS5_IJlSB_lEEESJ_SK_NS4_8TiledMMAINS4_8MMA_AtomIJNS4_4SM904GMMA27MMA_64x16x16_F32BF16BF16_SSILNSO_5MajorE0ELSQ_0ELNSO_7ScaleInE1ELSR_1EEEEEENS4_6LayoutINS5_IJNSA_ILi2EEESB_SB_EEENS5_IJSB_NSA_ILi0EEESX_EEEEENS5_IJNS4_10UnderscoreES10_S10_EEEEENS4_13SM90_TMA_LOADENS4_14ComposedLayoutINS4_7SwizzleILi2ELi4ELi3EEENS4_18smem_ptr_flag_bitsILi16EEENSU_INS5_IJNSA_ILi8EEESH_EEENS5_IJSH_SB_EEEEEEEvNS4_8identityES13_S1D_vS1E_EENS_8epilogue10collective6detail29Sm90TmaWarpSpecializedAdapterINS1H_15DefaultEpilogueISJ_SK_SK_NS1G_6thread17LinearCombinationISJ_Li1EffLNS1L_9ScaleType4KindE0ELNS_15FloatRoundStyleE2ESJ_EENS1_15EpilogueDefaultEEEEEvvEEEEvNT_6ParamsE --------------------------
	.section	.nv.shared._ZN7cutlass13device_kernelINS_4gemm6kernel13GemmUniversalIN4cute5tupleIJiiiiEEENS1_10collective13CollectiveMmaINS1_34MainloopSm90TmaGmmaWarpSpecializedILi11ENS5_IJNS4_1CILi1EEESB_SB_EEENS1_35KernelTmaWarpSpecializedCooperativeEEENS5_IJNSA_ILi256EEENSA_ILi48EEENSA_ILi32EEEEEENS_10bfloat16_tENS5_IJlSB_lEEESJ_SK_NS4_8TiledMMAINS4_8MMA_AtomIJNS4_4SM904GMMA27MMA_64x16x16_F32BF16BF16_SSILNSO_5MajorE0ELSQ_0ELNSO_7ScaleInE1ELSR_1EEEEEENS4_6LayoutINS5_IJNSA_ILi2EEESB_SB_EEENS5_IJSB_NSA_ILi0EEESX_EEEEENS5_IJNS4_10UnderscoreES10_S10_EEEEENS4_13SM90_TMA_LOADENS4_14ComposedLayoutINS4_7SwizzleILi2ELi4ELi3EEENS4_18smem_ptr_flag_bitsILi16EEENSU_INS5_IJNSA_ILi8EEESH_EEENS5_IJSH_SB_EEEEEEEvNS4_8identityES13_S1D_vS1E_EENS_8epilogue10collective6detail29Sm90TmaWarpSpecializedAdapterINS1H_15DefaultEpilogueISJ_SK_SK_NS1G_6thread17LinearCombinationISJ_Li1EffLNS1L_9ScaleType4KindE0ELNS_15FloatRoundStyleE2ESJ_EENS1_15EpilogueDefaultEEEEEvvEEEEvNT_6ParamsE,"aw",@nobits
	.sectionflags	@""
	.align	16
	.zero		1024


//--------------------- .nv.shared.reserved.0     --------------------------
	.section	.nv.shared.reserved.0,"aw",@nobits
	.weak		__nv_reservedSMEM_offset_0_alias
	.size		__nv_reservedSMEM_offset_0_alias, 0, 0
	.other		__nv_reservedSMEM_offset_0_alias,@"STO_CUDA_RESERVED_SHARED STV_DEFAULT"
__nv_reservedSMEM_offset_0_alias:
	.zero		0


//--------------------- .nv.global                --------------------------
	.section	.nv.global,"aw",@nobits
.nv.global:
	.type		_ZN39_INTERNAL_45ab7c88_4_k_cu_29dfd85c_28234cute1_E,@object
	.size		_ZN39_INTERNAL_45ab7c88_4_k_cu_29dfd85c_28234cute1_E,(_ZN39_INTERNAL_45ab7c88_4_k_cu_29dfd85c_28234cuda3std3__45__cpo6cbeginE - _ZN39_INTERNAL_45ab7c88_4_k_cu_29dfd85c_28234cute1_E)
_ZN39_INTERNAL_45ab7c88_4_k_cu_29dfd85c_28234cute1_E:
	.zero		1
	.type		_ZN39_INTERNAL_45ab7c88_4_k_cu_29dfd85c_28234cuda3std3__45__cpo6cbeginE,@object
	.size		_ZN39_INTERNAL_45ab7c88_4_k_cu_29dfd85c_28234cuda3std3__45__cpo6cbeginE,(_ZN39_INTERNAL_45ab7c88_4_k_cu_29dfd85c_28234cuda3std3__48in_placeE - _ZN39_INTERNAL_45ab7c88_4_k_cu_29dfd85c_28234cuda3std3__45__cpo6cbeginE)
_ZN39_INTERNAL_45ab7c88_4_k_cu_29dfd85c_28234cuda3std3__45__cpo6cbeginE:
	.zero		1
	.type		_ZN39_INTERNAL_45ab7c88_4_k_cu_29dfd85c_28234cuda3std3__48in_placeE,@object
	.size		_ZN39_INTERNAL_45ab7c88_4_k_cu_29dfd85c_28234cuda3std3__48in_placeE,(_ZN39_INTERNAL_45ab7c88_4_k_cu_29dfd85c_28234cuda3std6ranges3__45__cpo9iter_moveE - _ZN39_INTERNAL_45ab7c88_4_k_cu_29dfd85c_28234cuda3std3__48in_placeE)
_ZN39_INTERNAL_45ab7c88_4_k_cu_29dfd85c_28234cuda3std3__48in_placeE:
	.zero		1
	.type		_ZN39_INTERNAL_45ab7c88_4_k_cu_29dfd85c_28234cuda3std6ranges3__45__cpo9iter_moveE,@object
	.size		_ZN39_INTERNAL_45ab7c88_4_k_cu_29dfd85c_28234cuda3std6ranges3__45__cpo9iter_moveE,(_ZN39_INTERNAL_45ab7c88_4_k_cu_29dfd85c_28234cuda3std3__45__cpo5beginE - _ZN39_INTERNAL_45ab7c88_4_k_cu_29dfd85c_28234cuda3std6ranges3__45__cpo9iter_moveE)
_ZN39_INTERNAL_45ab7c88_4_k_cu_29dfd85c_28234cuda3std6ranges3__45__cpo9iter_moveE:
	.zero		1
	.type		_ZN39_INTERNAL_45ab7c88_4_k_cu_29dfd85c_28234cuda3std3__45__cpo5beginE,@object
	.size		_ZN39_INTERNAL_45ab7c88_4_k_cu_29dfd85c_28234cuda3std3__45__cpo5beginE,(_ZN39_INTERNAL_45ab7c88_4_k_cu_29dfd85c_28234cuda3std3__441_GLOBAL__N__45ab7c88_4_k_cu_29dfd85c_28236ignoreE - _ZN39_INTERNAL_45ab7c88_4_k_cu_29dfd85c_28234cuda3std3__45__cpo5beginE)
_ZN39_INTERNAL_45ab7c88_4_k_cu_29dfd85c_28234cuda3std3__45__cpo5beginE:
	.zero		1
	.type		_ZN39_INTERNAL_45ab7c88_4_k_cu_29dfd85c_28234cuda3std3__441_GLOBAL__N__45ab7c88_4_k_cu_29dfd85c_28236ignoreE,@object
	.size		_ZN39_INTERNAL_45ab7c88_4_k_cu_29dfd85c_28234cuda3std3__441_GLOBAL__N__45ab7c88_4_k_cu_29dfd85c_28236ignoreE,(_ZN39_INTERNAL_45ab7c88_4_k_cu_29dfd85c_28234cute7productE - _ZN39_INTERNAL_45ab7c88_4_k_cu_29dfd85c_28234cuda3std3__441_GLOBAL__N__45ab7c88_4_k_cu_29dfd85c_28236ignoreE)
_ZN39_INTERNAL_45ab7c88_4_k_cu_29dfd85c_28234cuda3std3__441_GLOBAL__N__45ab7c88_4_k_cu_29dfd85c_28236ignoreE:
	.zero		1
	.type		_ZN39_INTERNAL_45ab7c88_4_k_cu_29dfd85c_28234cute7productE,@object
	.size		_ZN39_INTERNAL_45ab7c88_4_k_cu_29dfd85c_28234cute7productE,(_ZN39_INTERNAL_45ab7c88_4_k_cu_29dfd85c_28234cuda3std3__45__cpo3endE - _ZN39_INTERNAL_45ab7c88_4_k_cu_29dfd85c_28234cute7productE)
_ZN39_INTERNAL_45ab7c88_4_k_cu_29dfd85c_28234cute7productE:
	.zero		1
	.type		_ZN39_INTERNAL_45ab7c88_4_k_cu_29dfd85c_28234cuda3std3__45__cpo3endE,@object
	.size		_ZN39_INTERNAL_45ab7c88_4_k_cu_29dfd85c_28234cuda3std3__45__cpo3endE,(_ZN39_INTERNAL_45ab7c88_4_k_cu_29dfd85c_28234cuda3std3__419piecewise_constructE - _ZN39_INTERNAL_45ab7c88_4_k_cu_29dfd85c_28234cuda3std3__45__cpo3endE)
_ZN39_INTERNAL_45ab7c88_4_k_cu_29dfd85c_28234cuda3std3__45__cpo3endE:
	.zero		1
	.type		_ZN39_INTERNAL_45ab7c88_4_k_cu_29dfd85c_28234cuda3std3__419piecewise_constructE,@object
	.size		_ZN39_INTERNAL_45ab7c88_4_k_cu_29dfd85c_28234cuda3std3__419piecewise_constructE,(_ZN39_INTERNAL_45ab7c88_4_k_cu_29dfd85c_28234cuda3std3__45__cpo4cendE - _ZN39_INTERNAL_45ab7c88_4_k_cu_29dfd85c_28234cuda3std3__419piecewise_constructE)
_ZN39_INTERNAL_45ab7c88_4_k_cu_29dfd85c_28234cuda3std3__419piecewise_constructE:
	.zero		1
	.type		_ZN39_INTERNAL_45ab7c88_4_k_cu_29dfd85c_28234cuda3std3__45__cpo4cendE,@object
	.size		_ZN39_INTERNAL_45ab7c88_4_k_cu_29dfd85c_28234cuda3std3__45__cpo4cendE,(_ZN39_INTERNAL_45ab7c88_4_k_cu_29dfd85c_28234cuda3std6ranges3__45__cpo4swapE - _ZN39_INTERNAL_45ab7c88_4_k_cu_29dfd85c_28234cuda3std3__45__cpo4cendE)
_ZN39_INTERNAL_45ab7c88_4_k_cu_29dfd85c_28234cuda3std3__45__cpo4cendE:
	.zero		1
	.type		_ZN39_INTERNAL_45ab7c88_4_k_cu_29dfd85c_28234cuda3std6ranges3__45__cpo4swapE,@object
	.size		_ZN39_INTERNAL_45ab7c88_4_k_cu_29dfd85c_28234cuda3std6ranges3__45__cpo4swapE,(.L_8 - _ZN39_INTERNAL_45ab7c88_4_k_cu_29dfd85c_28234cuda3std6ranges3__45__cpo4swapE)
_ZN39_INTERNAL_45ab7c88_4_k_cu_29dfd85c_28234cuda3std6ranges3__45__cpo4swapE:
	.zero		1
.L_8:


//--------------------- .nv.constant0._ZN7cutlass13device_kernelINS_4gemm6kernel13GemmUniversalIN4cute5tupleIJiiiiEEENS1_10collective13CollectiveMmaINS1_34MainloopSm90TmaGmmaWarpSpecializedILi11ENS5_IJNS4_1CILi1EEESB_SB_EEENS1_35KernelTmaWarpSpecializedCooperativeEEENS5_IJNSA_ILi256EEENSA_ILi48EEENSA_ILi32EEEEEENS_10bfloat16_tENS5_IJlSB_lEEESJ_SK_NS4_8TiledMMAINS4_8MMA_AtomIJNS4_4SM904GMMA27MMA_64x16x16_F32BF16BF16_SSILNSO_5MajorE0ELSQ_0ELNSO_7ScaleInE1ELSR_1EEEEEENS4_6LayoutINS5_IJNSA_ILi2EEESB_SB_EEENS5_IJSB_NSA_ILi0EEESX_EEEEENS5_IJNS4_10UnderscoreES10_S10_EEEEENS4_13SM90_TMA_LOADENS4_14ComposedLayoutINS4_7SwizzleILi2ELi4ELi3EEENS4_18smem_ptr_flag_bitsILi16EEENSU_INS5_IJNSA_ILi8EEESH_EEENS5_IJSH_SB_EEEEEEEvNS4_8identityES13_S1D_vS1E_EENS_8epilogue10collective6detail29Sm90TmaWarpSpecializedAdapterINS1H_15DefaultEpilogueISJ_SK_SK_NS1G_6thread17LinearCombinationISJ_Li1EffLNS1L_9ScaleType4KindE0ELNS_15FloatRoundStyleE2ESJ_EENS1_15EpilogueDefaultEEEEEvvEEEEvNT_6ParamsE --------------------------
	.section	.nv.constant0._ZN7cutlass13device_kernelINS_4gemm6kernel13GemmUniversalIN4cute5tupleIJiiiiEEENS1_10collective13CollectiveMmaINS1_34MainloopSm90TmaGmmaWarpSpecializedILi11ENS5_IJNS4_1CILi1EEESB_SB_EEENS1_35KernelTmaWarpSpecializedCooperativeEEENS5_IJNSA_ILi256EEENSA_ILi48EEENSA_ILi32EEEEEENS_10bfloat16_tENS5_IJlSB_lEEESJ_SK_NS4_8TiledMMAINS4_8MMA_AtomIJNS4_4SM904GMMA27MMA_64x16x16_F32BF16BF16_SSILNSO_5MajorE0ELSQ_0ELNSO_7ScaleInE1ELSR_1EEEEEENS4_6LayoutINS5_IJNSA_ILi2EEESB_SB_EEENS5_IJSB_NSA_ILi0EEESX_EEEEENS5_IJNS4_10UnderscoreES10_S10_EEEEENS4_13SM90_TMA_LOADENS4_14ComposedLayoutINS4_7SwizzleILi2ELi4ELi3EEENS4_18smem_ptr_flag_bitsILi16EEENSU_INS5_IJNSA_ILi8EEESH_EEENS5_IJSH_SB_EEEEEEEvNS4_8identityES13_S1D_vS1E_EENS_8epilogue10collective6detail29Sm90TmaWarpSpecializedAdapterINS1H_15DefaultEpilogueISJ_SK_SK_NS1G_6thread17LinearCombinationISJ_Li1EffLNS1L_9ScaleType4KindE0ELNS_15FloatRoundStyleE2ESJ_EENS1_15EpilogueDefaultEEEEEvvEEEEvNT_6ParamsE,"a",@progbits
	.sectionflags	@""
	.align	4
.nv.constant0._ZN7cutlass13device_kernelINS_4gemm6kernel13GemmUniversalIN4cute5tupleIJiiiiEEENS1_10collective13CollectiveMmaINS1_34MainloopSm90TmaGmmaWarpSpecializedILi11ENS5_IJNS4_1CILi1EEESB_SB_EEENS1_35KernelTmaWarpSpecializedCooperativeEEENS5_IJNSA_ILi256EEENSA_ILi48EEENSA_ILi32EEEEEENS_10bfloat16_tENS5_IJlSB_lEEESJ_SK_NS4_8TiledMMAINS4_8MMA_AtomIJNS4_4SM904GMMA27MMA_64x16x16_F32BF16BF16_SSILNSO_5MajorE0ELSQ_0ELNSO_7ScaleInE1ELSR_1EEEEEENS4_6LayoutINS5_IJNSA_ILi2EEESB_SB_EEENS5_IJSB_NSA_ILi0EEESX_EEEEENS5_IJNS4_10UnderscoreES10_S10_EEEEENS4_13SM90_TMA_LOADENS4_14ComposedLayoutINS4_7SwizzleILi2ELi4ELi3EEENS4_18smem_ptr_flag_bitsILi16EEENSU_INS5_IJNSA_ILi8EEESH_EEENS5_IJSH_SB_EEEEEEEvNS4_8identityES13_S1D_vS1E_EENS_8epilogue10collective6detail29Sm90TmaWarpSpecializedAdapterINS1H_15DefaultEpilogueISJ_SK_SK_NS1G_6thread17LinearCombinationISJ_Li1EffLNS1L_9ScaleType4KindE0ELNS_15FloatRoundStyleE2ESJ_EENS1_15EpilogueDefaultEEEEEvvEEEEvNT_6ParamsE:
	.zero		1664


//--------------------- SYMBOLS --------------------------

	.type		.nv.reservedSmem.offset0,@object
	.size		.nv.reservedSmem.offset0,0x4
	.type		__assertfail,@function
